//
// Generated by NVIDIA NVVM Compiler
//
// Compiler Build ID: CL-36424714
// Cuda compilation tools, release 13.0, V13.0.88
// Based on NVVM 20.0.0
//

.version 9.0
.target sm_100
.address_size 64

	// .globl	_Z28calculateThreeNodeSwapKernelPKsS0_PKiiliPiS3_

.visible .entry _Z28calculateThreeNodeSwapKernelPKsS0_PKiiliPiS3_(
	.param .u64 .ptr .align 1 _Z28calculateThreeNodeSwapKernelPKsS0_PKiiliPiS3__param_0,
	.param .u64 .ptr .align 1 _Z28calculateThreeNodeSwapKernelPKsS0_PKiiliPiS3__param_1,
	.param .u64 .ptr .align 1 _Z28calculateThreeNodeSwapKernelPKsS0_PKiiliPiS3__param_2,
	.param .u32 _Z28calculateThreeNodeSwapKernelPKsS0_PKiiliPiS3__param_3,
	.param .u64 _Z28calculateThreeNodeSwapKernelPKsS0_PKiiliPiS3__param_4,
	.param .u32 _Z28calculateThreeNodeSwapKernelPKsS0_PKiiliPiS3__param_5,
	.param .u64 .ptr .align 1 _Z28calculateThreeNodeSwapKernelPKsS0_PKiiliPiS3__param_6,
	.param .u64 .ptr .align 1 _Z28calculateThreeNodeSwapKernelPKsS0_PKiiliPiS3__param_7
)
{
	.local .align 8 .b8 	__local_depot0[72];
	.reg .b64 	%SP;
	.reg .b64 	%SPL;
	.reg .pred 	%p<89>;
	.reg .b16 	%rs<97>;
	.reg .b32 	%r<389>;
	.reg .b64 	%rd<205>;

	mov.u64 	%SPL, __local_depot0;
	ld.param.u64 	%rd40, [_Z28calculateThreeNodeSwapKernelPKsS0_PKiiliPiS3__param_0];
	ld.param.u64 	%rd41, [_Z28calculateThreeNodeSwapKernelPKsS0_PKiiliPiS3__param_1];
	ld.param.u64 	%rd42, [_Z28calculateThreeNodeSwapKernelPKsS0_PKiiliPiS3__param_2];
	ld.param.u32 	%r124, [_Z28calculateThreeNodeSwapKernelPKsS0_PKiiliPiS3__param_3];
	ld.param.u64 	%rd37, [_Z28calculateThreeNodeSwapKernelPKsS0_PKiiliPiS3__param_4];
	ld.param.u32 	%r125, [_Z28calculateThreeNodeSwapKernelPKsS0_PKiiliPiS3__param_5];
	ld.param.u64 	%rd38, [_Z28calculateThreeNodeSwapKernelPKsS0_PKiiliPiS3__param_6];
	ld.param.u64 	%rd39, [_Z28calculateThreeNodeSwapKernelPKsS0_PKiiliPiS3__param_7];
	cvta.to.global.u64 	%rd1, %rd41;
	cvta.to.global.u64 	%rd2, %rd40;
	cvta.to.global.u64 	%rd3, %rd42;
	add.u64 	%rd4, %SPL, 0;
	mov.u32 	%r126, %ctaid.x;
	mov.u32 	%r127, %ntid.x;
	mov.u32 	%r128, %tid.x;
	mad.lo.s32 	%r1, %r126, %r127, %r128;
	setp.ge.s32 	%p1, %r1, %r125;
	@%p1 bra 	$L__BB0_82;
	cvt.s64.s32 	%rd5, %r1;
	add.s64 	%rd203, %rd37, %rd5;
	add.s32 	%r2, %r124, 1;
	add.s32 	%r3, %r124, -1;
	add.s32 	%r130, %r124, -2;
	mul.wide.s32 	%rd44, %r3, %r130;
	mul.hi.s64 	%rd45, %rd44, 3074457345618258603;
	shr.u64 	%rd46, %rd45, 63;
	add.s64 	%rd198, %rd45, %rd46;
	setp.lt.s64 	%p2, %rd203, %rd198;
	mov.b32 	%r338, 1;
	mov.u32 	%r339, %r124;
	@%p2 bra 	$L__BB0_4;
	mov.b32 	%r338, 1;
	mov.u32 	%r336, %r124;
$L__BB0_3:
	sub.s64 	%rd203, %rd203, %rd198;
	add.s32 	%r338, %r338, 1;
	add.s32 	%r339, %r336, -1;
	add.s32 	%r132, %r336, -2;
	add.s32 	%r133, %r336, -3;
	mul.wide.s32 	%rd47, %r132, %r133;
	mul.hi.s64 	%rd48, %rd47, 3074457345618258603;
	shr.u64 	%rd49, %rd48, 63;
	add.s64 	%rd198, %rd48, %rd49;
	setp.ge.s64 	%p3, %rd203, %rd198;
	mov.u32 	%r336, %r339;
	@%p3 bra 	$L__BB0_3;
$L__BB0_4:
	add.s32 	%r134, %r339, -2;
	cvt.s64.s32 	%rd201, %r134;
	add.s32 	%r341, %r338, 1;
	setp.lt.s64 	%p4, %rd203, %rd201;
	@%p4 bra 	$L__BB0_6;
$L__BB0_5:
	sub.s64 	%rd203, %rd203, %rd201;
	add.s64 	%rd201, %rd201, -1;
	add.s32 	%r341, %r341, 1;
	setp.ge.s64 	%p5, %rd203, %rd201;
	@%p5 bra 	$L__BB0_5;
$L__BB0_6:
	cvt.u32.u64 	%r137, %rd203;
	add.s32 	%r138, %r137, 1;
	add.s32 	%r14, %r138, %r341;
	mul.wide.u32 	%rd50, %r338, 4;
	add.s64 	%rd51, %rd3, %rd50;
	ld.global.u32 	%r15, [%rd51];
	mul.wide.u32 	%rd52, %r341, 4;
	add.s64 	%rd53, %rd3, %rd52;
	ld.global.u32 	%r16, [%rd53];
	mul.wide.s32 	%rd54, %r14, 4;
	add.s64 	%rd55, %rd3, %rd54;
	ld.global.u32 	%r17, [%rd55];
	st.local.u32 	[%rd4+12], %r15;
	st.local.v2.u32 	[%rd4+16], {%r17, %r16};
	st.local.v2.u32 	[%rd4+24], {%r16, %r15};
	st.local.v2.u32 	[%rd4+32], {%r17, %r16};
	st.local.v2.u32 	[%rd4+40], {%r17, %r15};
	st.local.v2.u32 	[%rd4+48], {%r17, %r15};
	st.local.v2.u32 	[%rd4+56], {%r16, %r17};
	st.local.v2.u32 	[%rd4+64], {%r16, %r15};
	mul.lo.s32 	%r18, %r338, %r2;
	mul.lo.s32 	%r19, %r15, %r2;
	mul.lo.s32 	%r20, %r341, %r2;
	mul.lo.s32 	%r21, %r16, %r2;
	mul.lo.s32 	%r22, %r14, %r2;
	mul.lo.s32 	%r23, %r17, %r2;
	add.s32 	%r139, %r341, %r18;
	mul.wide.s32 	%rd56, %r139, 2;
	add.s64 	%rd57, %rd2, %rd56;
	ld.global.u16 	%rs1, [%rd57];
	add.s32 	%r140, %r19, %r16;
	mul.wide.s32 	%rd58, %r140, 2;
	add.s64 	%rd19, %rd1, %rd58;
	add.s32 	%r141, %r20, %r338;
	mul.wide.s32 	%rd59, %r141, 2;
	add.s64 	%rd60, %rd2, %rd59;
	ld.global.u16 	%rs2, [%rd60];
	add.s32 	%r142, %r21, %r15;
	mul.wide.s32 	%rd61, %r142, 2;
	add.s64 	%rd20, %rd1, %rd61;
	add.s32 	%r143, %r20, %r14;
	mul.wide.s32 	%rd62, %r143, 2;
	add.s64 	%rd63, %rd2, %rd62;
	ld.global.u16 	%rs3, [%rd63];
	add.s32 	%r144, %r21, %r17;
	mul.wide.s32 	%rd64, %r144, 2;
	add.s64 	%rd21, %rd1, %rd64;
	add.s32 	%r145, %r22, %r341;
	mul.wide.s32 	%rd65, %r145, 2;
	add.s64 	%rd66, %rd2, %rd65;
	ld.global.u16 	%rs4, [%rd66];
	cvt.u32.u16 	%r24, %rs4;
	add.s32 	%r146, %r23, %r16;
	mul.wide.s32 	%rd67, %r146, 2;
	add.s64 	%rd22, %rd1, %rd67;
	add.s32 	%r147, %r22, %r338;
	mul.wide.s32 	%rd68, %r147, 2;
	add.s64 	%rd69, %rd2, %rd68;
	ld.global.u16 	%rs5, [%rd69];
	add.s32 	%r148, %r23, %r15;
	mul.wide.s32 	%rd70, %r148, 2;
	add.s64 	%rd23, %rd1, %rd70;
	mul.wide.s32 	%rd71, %r138, 2;
	add.s64 	%rd72, %rd57, %rd71;
	ld.global.u16 	%rs6, [%rd72];
	add.s32 	%r149, %r17, %r19;
	mul.wide.s32 	%rd73, %r149, 2;
	add.s64 	%rd24, %rd1, %rd73;
	and.b32  	%r25, %r124, 1;
	and.b32  	%r26, %r124, 2147483646;
	shl.b32 	%r150, %r124, 1;
	add.s32 	%r27, %r338, %r150;
	add.s32 	%r28, %r150, 2;
	add.s32 	%r29, %r338, %r124;
	add.s64 	%rd25, %rd2, 2;
	mov.b32 	%r343, 0;
	mov.b32 	%r342, 1;
	mov.u32 	%r344, %r343;
$L__BB0_7:
	setp.lt.s32 	%p6, %r124, 1;
	mul.wide.u32 	%rd74, %r342, 12;
	add.s64 	%rd75, %rd4, %rd74;
	ld.local.u32 	%r33, [%rd75];
	ld.local.u32 	%r34, [%rd75+4];
	ld.local.u32 	%r35, [%rd75+8];
	mov.b32 	%r365, 0;
	@%p6 bra 	$L__BB0_28;
	setp.eq.s32 	%p7, %r3, 0;
	mul.lo.s32 	%r36, %r33, %r2;
	mov.b32 	%r365, 0;
	mov.b32 	%r346, 1;
	@%p7 bra 	$L__BB0_22;
	neg.s32 	%r352, %r338;
	add.s32 	%r350, %r18, 1;
	add.s64 	%rd204, %rd3, 8;
	mov.b32 	%r355, 1;
	mov.b32 	%r354, 0;
	mov.u32 	%r351, %r29;
	mov.u32 	%r353, %r27;
	mov.u32 	%r365, %r354;
$L__BB0_10:
	mul.wide.s32 	%rd76, %r350, 2;
	add.s64 	%rd29, %rd25, %rd76;
	setp.eq.s32 	%p8, %r352, -1;
	setp.eq.s32 	%p9, %r355, %r341;
	or.pred  	%p10, %p8, %p9;
	setp.eq.s32 	%p11, %r355, %r14;
	or.pred  	%p12, %p11, %p10;
	@%p12 bra 	$L__BB0_15;
	ld.global.u16 	%rs9, [%rd29+-2];
	setp.lt.s16 	%p13, %rs9, 1;
	@%p13 bra 	$L__BB0_13;
	ld.global.u32 	%r157, [%rd204+-4];
	add.s32 	%r158, %r157, %r36;
	mul.wide.s32 	%rd77, %r158, 2;
	add.s64 	%rd78, %rd1, %rd77;
	ld.global.u16 	%rs25, [%rd78];
	min.s16 	%rs26, %rs9, %rs25;
	cvt.s32.s16 	%r159, %rs26;
	add.s32 	%r160, %r157, %r19;
	mul.wide.s32 	%rd79, %r160, 2;
	add.s64 	%rd80, %rd1, %rd79;
	ld.global.u16 	%rs27, [%rd80];
	min.s16 	%rs28, %rs9, %rs27;
	cvt.s32.s16 	%r161, %rs28;
	add.s32 	%r162, %r365, %r159;
	sub.s32 	%r365, %r162, %r161;
$L__BB0_13:
	add.s32 	%r163, %r351, 1;
	mul.wide.s32 	%rd81, %r163, 2;
	add.s64 	%rd82, %rd2, %rd81;
	ld.global.u16 	%rs10, [%rd82];
	setp.lt.s16 	%p14, %rs10, 1;
	@%p14 bra 	$L__BB0_15;
	ld.global.u32 	%r164, [%rd204+-4];
	mul.lo.s32 	%r165, %r164, %r2;
	add.s32 	%r166, %r165, %r33;
	mul.wide.s32 	%rd83, %r166, 2;
	add.s64 	%rd84, %rd1, %rd83;
	ld.global.u16 	%rs29, [%rd84];
	min.s16 	%rs30, %rs10, %rs29;
	cvt.s32.s16 	%r167, %rs30;
	add.s32 	%r168, %r165, %r15;
	mul.wide.s32 	%rd85, %r168, 2;
	add.s64 	%rd86, %rd1, %rd85;
	ld.global.u16 	%rs31, [%rd86];
	min.s16 	%rs32, %rs10, %rs31;
	cvt.s32.s16 	%r169, %rs32;
	add.s32 	%r170, %r365, %r167;
	sub.s32 	%r365, %r170, %r169;
$L__BB0_15:
	add.s32 	%r59, %r355, 1;
	setp.eq.s32 	%p15, %r59, %r338;
	setp.eq.s32 	%p16, %r59, %r341;
	or.pred  	%p17, %p15, %p16;
	setp.eq.s32 	%p18, %r59, %r14;
	or.pred  	%p19, %p18, %p17;
	@%p19 bra 	$L__BB0_20;
	ld.global.u16 	%rs11, [%rd29];
	setp.lt.s16 	%p20, %rs11, 1;
	@%p20 bra 	$L__BB0_18;
	ld.global.u32 	%r171, [%rd204];
	add.s32 	%r172, %r171, %r36;
	mul.wide.s32 	%rd87, %r172, 2;
	add.s64 	%rd88, %rd1, %rd87;
	ld.global.u16 	%rs33, [%rd88];
	min.s16 	%rs34, %rs11, %rs33;
	cvt.s32.s16 	%r173, %rs34;
	add.s32 	%r174, %r171, %r19;
	mul.wide.s32 	%rd89, %r174, 2;
	add.s64 	%rd90, %rd1, %rd89;
	ld.global.u16 	%rs35, [%rd90];
	min.s16 	%rs36, %rs11, %rs35;
	cvt.s32.s16 	%r175, %rs36;
	add.s32 	%r176, %r365, %r173;
	sub.s32 	%r365, %r176, %r175;
$L__BB0_18:
	add.s32 	%r177, %r353, 2;
	mul.wide.s32 	%rd91, %r177, 2;
	add.s64 	%rd92, %rd2, %rd91;
	ld.global.u16 	%rs12, [%rd92];
	setp.lt.s16 	%p21, %rs12, 1;
	@%p21 bra 	$L__BB0_20;
	ld.global.u32 	%r178, [%rd204];
	mul.lo.s32 	%r179, %r178, %r2;
	add.s32 	%r180, %r179, %r33;
	mul.wide.s32 	%rd93, %r180, 2;
	add.s64 	%rd94, %rd1, %rd93;
	ld.global.u16 	%rs37, [%rd94];
	min.s16 	%rs38, %rs12, %rs37;
	cvt.s32.s16 	%r181, %rs38;
	add.s32 	%r182, %r179, %r15;
	mul.wide.s32 	%rd95, %r182, 2;
	add.s64 	%rd96, %rd1, %rd95;
	ld.global.u16 	%rs39, [%rd96];
	min.s16 	%rs40, %rs12, %rs39;
	cvt.s32.s16 	%r183, %rs40;
	add.s32 	%r184, %r365, %r181;
	sub.s32 	%r365, %r184, %r183;
$L__BB0_20:
	add.s32 	%r355, %r355, 2;
	add.s32 	%r354, %r354, 2;
	add.s32 	%r353, %r353, %r28;
	add.s32 	%r352, %r352, 2;
	add.s32 	%r351, %r351, %r28;
	add.s64 	%rd204, %rd204, 8;
	add.s32 	%r350, %r350, 2;
	setp.eq.s32 	%p22, %r59, %r26;
	@%p22 bra 	$L__BB0_21;
	bra.uni 	$L__BB0_10;
$L__BB0_21:
	add.s32 	%r346, %r354, 1;
$L__BB0_22:
	setp.eq.s32 	%p23, %r25, 0;
	@%p23 bra 	$L__BB0_28;
	setp.eq.s32 	%p24, %r346, %r338;
	setp.eq.s32 	%p25, %r346, %r341;
	or.pred  	%p26, %p24, %p25;
	setp.eq.s32 	%p27, %r346, %r14;
	or.pred  	%p28, %p27, %p26;
	@%p28 bra 	$L__BB0_28;
	add.s32 	%r185, %r346, %r18;
	mul.wide.s32 	%rd97, %r185, 2;
	add.s64 	%rd98, %rd2, %rd97;
	ld.global.u16 	%rs7, [%rd98];
	setp.lt.s16 	%p29, %rs7, 1;
	mul.wide.u32 	%rd99, %r346, 4;
	add.s64 	%rd27, %rd3, %rd99;
	@%p29 bra 	$L__BB0_26;
	ld.global.u32 	%r186, [%rd27];
	add.s32 	%r187, %r186, %r36;
	mul.wide.s32 	%rd100, %r187, 2;
	add.s64 	%rd101, %rd1, %rd100;
	ld.global.u16 	%rs41, [%rd101];
	min.s16 	%rs42, %rs7, %rs41;
	cvt.s32.s16 	%r188, %rs42;
	add.s32 	%r189, %r186, %r19;
	mul.wide.s32 	%rd102, %r189, 2;
	add.s64 	%rd103, %rd1, %rd102;
	ld.global.u16 	%rs43, [%rd103];
	min.s16 	%rs44, %rs7, %rs43;
	cvt.s32.s16 	%r190, %rs44;
	add.s32 	%r191, %r365, %r188;
	sub.s32 	%r365, %r191, %r190;
$L__BB0_26:
	mad.lo.s32 	%r192, %r346, %r2, %r338;
	mul.wide.s32 	%rd104, %r192, 2;
	add.s64 	%rd105, %rd2, %rd104;
	ld.global.u16 	%rs8, [%rd105];
	setp.lt.s16 	%p30, %rs8, 1;
	@%p30 bra 	$L__BB0_28;
	ld.global.u32 	%r193, [%rd27];
	mul.lo.s32 	%r194, %r193, %r2;
	add.s32 	%r195, %r194, %r33;
	mul.wide.s32 	%rd106, %r195, 2;
	add.s64 	%rd107, %rd1, %rd106;
	ld.global.u16 	%rs45, [%rd107];
	min.s16 	%rs46, %rs8, %rs45;
	cvt.s32.s16 	%r196, %rs46;
	add.s32 	%r197, %r194, %r15;
	mul.wide.s32 	%rd108, %r197, 2;
	add.s64 	%rd109, %rd1, %rd108;
	ld.global.u16 	%rs47, [%rd109];
	min.s16 	%rs48, %rs8, %rs47;
	cvt.s32.s16 	%r198, %rs48;
	add.s32 	%r199, %r365, %r196;
	sub.s32 	%r365, %r199, %r198;
$L__BB0_28:
	@%p6 bra 	$L__BB0_48;
	setp.eq.s32 	%p32, %r3, 0;
	mul.lo.s32 	%r47, %r34, %r2;
	mov.b32 	%r366, 1;
	@%p32 bra 	$L__BB0_42;
	mov.b32 	%r366, 1;
$L__BB0_31:
	setp.eq.s32 	%p33, %r366, %r338;
	setp.eq.s32 	%p34, %r366, %r341;
	or.pred  	%p35, %p33, %p34;
	setp.eq.s32 	%p36, %r366, %r14;
	or.pred  	%p37, %p36, %p35;
	add.s32 	%r203, %r366, %r20;
	mul.wide.s32 	%rd110, %r203, 2;
	add.s64 	%rd32, %rd2, %rd110;
	mul.wide.u32 	%rd111, %r366, 4;
	add.s64 	%rd33, %rd3, %rd111;
	@%p37 bra 	$L__BB0_36;
	ld.global.u16 	%rs15, [%rd32];
	setp.lt.s16 	%p38, %rs15, 1;
	@%p38 bra 	$L__BB0_34;
	ld.global.u32 	%r204, [%rd33];
	add.s32 	%r205, %r204, %r47;
	mul.wide.s32 	%rd112, %r205, 2;
	add.s64 	%rd113, %rd1, %rd112;
	ld.global.u16 	%rs49, [%rd113];
	min.s16 	%rs50, %rs15, %rs49;
	cvt.s32.s16 	%r206, %rs50;
	add.s32 	%r207, %r204, %r21;
	mul.wide.s32 	%rd114, %r207, 2;
	add.s64 	%rd115, %rd1, %rd114;
	ld.global.u16 	%rs51, [%rd115];
	min.s16 	%rs52, %rs15, %rs51;
	cvt.s32.s16 	%r208, %rs52;
	add.s32 	%r209, %r365, %r206;
	sub.s32 	%r365, %r209, %r208;
$L__BB0_34:
	mad.lo.s32 	%r210, %r366, %r2, %r341;
	mul.wide.s32 	%rd116, %r210, 2;
	add.s64 	%rd117, %rd2, %rd116;
	ld.global.u16 	%rs16, [%rd117];
	setp.lt.s16 	%p39, %rs16, 1;
	@%p39 bra 	$L__BB0_36;
	ld.global.u32 	%r211, [%rd33];
	mul.lo.s32 	%r212, %r211, %r2;
	add.s32 	%r213, %r212, %r34;
	mul.wide.s32 	%rd118, %r213, 2;
	add.s64 	%rd119, %rd1, %rd118;
	ld.global.u16 	%rs53, [%rd119];
	min.s16 	%rs54, %rs16, %rs53;
	cvt.s32.s16 	%r214, %rs54;
	add.s32 	%r215, %r212, %r16;
	mul.wide.s32 	%rd120, %r215, 2;
	add.s64 	%rd121, %rd1, %rd120;
	ld.global.u16 	%rs55, [%rd121];
	min.s16 	%rs56, %rs16, %rs55;
	cvt.s32.s16 	%r216, %rs56;
	add.s32 	%r217, %r365, %r214;
	sub.s32 	%r365, %r217, %r216;
$L__BB0_36:
	add.s32 	%r84, %r366, 1;
	setp.eq.s32 	%p40, %r84, %r338;
	setp.eq.s32 	%p41, %r84, %r341;
	or.pred  	%p42, %p40, %p41;
	setp.eq.s32 	%p43, %r84, %r14;
	or.pred  	%p44, %p43, %p42;
	@%p44 bra 	$L__BB0_41;
	ld.global.u16 	%rs17, [%rd32+2];
	setp.lt.s16 	%p45, %rs17, 1;
	@%p45 bra 	$L__BB0_39;
	ld.global.u32 	%r218, [%rd33+4];
	add.s32 	%r219, %r218, %r47;
	mul.wide.s32 	%rd122, %r219, 2;
	add.s64 	%rd123, %rd1, %rd122;
	ld.global.u16 	%rs57, [%rd123];
	min.s16 	%rs58, %rs17, %rs57;
	cvt.s32.s16 	%r220, %rs58;
	add.s32 	%r221, %r218, %r21;
	mul.wide.s32 	%rd124, %r221, 2;
	add.s64 	%rd125, %rd1, %rd124;
	ld.global.u16 	%rs59, [%rd125];
	min.s16 	%rs60, %rs17, %rs59;
	cvt.s32.s16 	%r222, %rs60;
	add.s32 	%r223, %r365, %r220;
	sub.s32 	%r365, %r223, %r222;
$L__BB0_39:
	mad.lo.s32 	%r224, %r84, %r2, %r341;
	mul.wide.s32 	%rd126, %r224, 2;
	add.s64 	%rd127, %rd2, %rd126;
	ld.global.u16 	%rs18, [%rd127];
	setp.lt.s16 	%p46, %rs18, 1;
	@%p46 bra 	$L__BB0_41;
	ld.global.u32 	%r225, [%rd33+4];
	mul.lo.s32 	%r226, %r225, %r2;
	add.s32 	%r227, %r226, %r34;
	mul.wide.s32 	%rd128, %r227, 2;
	add.s64 	%rd129, %rd1, %rd128;
	ld.global.u16 	%rs61, [%rd129];
	min.s16 	%rs62, %rs18, %rs61;
	cvt.s32.s16 	%r228, %rs62;
	add.s32 	%r229, %r226, %r16;
	mul.wide.s32 	%rd130, %r229, 2;
	add.s64 	%rd131, %rd1, %rd130;
	ld.global.u16 	%rs63, [%rd131];
	min.s16 	%rs64, %rs18, %rs63;
	cvt.s32.s16 	%r230, %rs64;
	add.s32 	%r231, %r365, %r228;
	sub.s32 	%r365, %r231, %r230;
$L__BB0_41:
	add.s32 	%r366, %r366, 2;
	setp.eq.s32 	%p47, %r84, %r26;
	@%p47 bra 	$L__BB0_42;
	bra.uni 	$L__BB0_31;
$L__BB0_42:
	setp.eq.s32 	%p48, %r25, 0;
	@%p48 bra 	$L__BB0_48;
	setp.eq.s32 	%p49, %r366, %r338;
	setp.eq.s32 	%p50, %r366, %r341;
	or.pred  	%p51, %p49, %p50;
	setp.eq.s32 	%p52, %r366, %r14;
	or.pred  	%p53, %p52, %p51;
	@%p53 bra 	$L__BB0_48;
	add.s32 	%r232, %r366, %r20;
	mul.wide.s32 	%rd132, %r232, 2;
	add.s64 	%rd133, %rd2, %rd132;
	ld.global.u16 	%rs13, [%rd133];
	setp.lt.s16 	%p54, %rs13, 1;
	mul.wide.u32 	%rd134, %r366, 4;
	add.s64 	%rd31, %rd3, %rd134;
	@%p54 bra 	$L__BB0_46;
	ld.global.u32 	%r233, [%rd31];
	add.s32 	%r234, %r233, %r47;
	mul.wide.s32 	%rd135, %r234, 2;
	add.s64 	%rd136, %rd1, %rd135;
	ld.global.u16 	%rs65, [%rd136];
	min.s16 	%rs66, %rs13, %rs65;
	cvt.s32.s16 	%r235, %rs66;
	add.s32 	%r236, %r233, %r21;
	mul.wide.s32 	%rd137, %r236, 2;
	add.s64 	%rd138, %rd1, %rd137;
	ld.global.u16 	%rs67, [%rd138];
	min.s16 	%rs68, %rs13, %rs67;
	cvt.s32.s16 	%r237, %rs68;
	add.s32 	%r238, %r365, %r235;
	sub.s32 	%r365, %r238, %r237;
$L__BB0_46:
	mad.lo.s32 	%r239, %r366, %r2, %r341;
	mul.wide.s32 	%rd139, %r239, 2;
	add.s64 	%rd140, %rd2, %rd139;
	ld.global.u16 	%rs14, [%rd140];
	setp.lt.s16 	%p55, %rs14, 1;
	@%p55 bra 	$L__BB0_48;
	ld.global.u32 	%r240, [%rd31];
	mul.lo.s32 	%r241, %r240, %r2;
	add.s32 	%r242, %r241, %r34;
	mul.wide.s32 	%rd141, %r242, 2;
	add.s64 	%rd142, %rd1, %rd141;
	ld.global.u16 	%rs69, [%rd142];
	min.s16 	%rs70, %rs14, %rs69;
	cvt.s32.s16 	%r243, %rs70;
	add.s32 	%r244, %r241, %r16;
	mul.wide.s32 	%rd143, %r244, 2;
	add.s64 	%rd144, %rd1, %rd143;
	ld.global.u16 	%rs71, [%rd144];
	min.s16 	%rs72, %rs14, %rs71;
	cvt.s32.s16 	%r245, %rs72;
	add.s32 	%r246, %r365, %r243;
	sub.s32 	%r365, %r246, %r245;
$L__BB0_48:
	@%p6 bra 	$L__BB0_68;
	setp.eq.s32 	%p57, %r3, 0;
	mul.lo.s32 	%r77, %r35, %r2;
	mov.b32 	%r379, 1;
	@%p57 bra 	$L__BB0_62;
	mov.b32 	%r379, 1;
$L__BB0_51:
	setp.eq.s32 	%p58, %r379, %r338;
	setp.eq.s32 	%p59, %r379, %r341;
	or.pred  	%p60, %p58, %p59;
	setp.eq.s32 	%p61, %r379, %r14;
	or.pred  	%p62, %p61, %p60;
	add.s32 	%r250, %r379, %r22;
	mul.wide.s32 	%rd145, %r250, 2;
	add.s64 	%rd34, %rd2, %rd145;
	mul.wide.u32 	%rd146, %r379, 4;
	add.s64 	%rd35, %rd3, %rd146;
	@%p62 bra 	$L__BB0_56;
	ld.global.u16 	%rs19, [%rd34];
	setp.lt.s16 	%p63, %rs19, 1;
	@%p63 bra 	$L__BB0_54;
	ld.global.u32 	%r251, [%rd35];
	add.s32 	%r252, %r251, %r77;
	mul.wide.s32 	%rd147, %r252, 2;
	add.s64 	%rd148, %rd1, %rd147;
	ld.global.u16 	%rs73, [%rd148];
	min.s16 	%rs74, %rs19, %rs73;
	cvt.s32.s16 	%r253, %rs74;
	add.s32 	%r254, %r251, %r23;
	mul.wide.s32 	%rd149, %r254, 2;
	add.s64 	%rd150, %rd1, %rd149;
	ld.global.u16 	%rs75, [%rd150];
	min.s16 	%rs76, %rs19, %rs75;
	cvt.s32.s16 	%r255, %rs76;
	add.s32 	%r256, %r365, %r253;
	sub.s32 	%r365, %r256, %r255;
$L__BB0_54:
	mad.lo.s32 	%r257, %r379, %r2, %r14;
	mul.wide.s32 	%rd151, %r257, 2;
	add.s64 	%rd152, %rd2, %rd151;
	ld.global.u16 	%rs20, [%rd152];
	setp.lt.s16 	%p64, %rs20, 1;
	@%p64 bra 	$L__BB0_56;
	ld.global.u32 	%r258, [%rd35];
	mul.lo.s32 	%r259, %r258, %r2;
	add.s32 	%r260, %r259, %r35;
	mul.wide.s32 	%rd153, %r260, 2;
	add.s64 	%rd154, %rd1, %rd153;
	ld.global.u16 	%rs77, [%rd154];
	min.s16 	%rs78, %rs20, %rs77;
	cvt.s32.s16 	%r261, %rs78;
	add.s32 	%r262, %r259, %r17;
	mul.wide.s32 	%rd155, %r262, 2;
	add.s64 	%rd156, %rd1, %rd155;
	ld.global.u16 	%rs79, [%rd156];
	min.s16 	%rs80, %rs20, %rs79;
	cvt.s32.s16 	%r263, %rs80;
	add.s32 	%r264, %r365, %r261;
	sub.s32 	%r365, %r264, %r263;
$L__BB0_56:
	add.s32 	%r96, %r379, 1;
	setp.eq.s32 	%p65, %r96, %r338;
	setp.eq.s32 	%p66, %r96, %r341;
	or.pred  	%p67, %p65, %p66;
	setp.eq.s32 	%p68, %r96, %r14;
	or.pred  	%p69, %p68, %p67;
	@%p69 bra 	$L__BB0_61;
	ld.global.u16 	%rs21, [%rd34+2];
	setp.lt.s16 	%p70, %rs21, 1;
	@%p70 bra 	$L__BB0_59;
	ld.global.u32 	%r265, [%rd35+4];
	add.s32 	%r266, %r265, %r77;
	mul.wide.s32 	%rd157, %r266, 2;
	add.s64 	%rd158, %rd1, %rd157;
	ld.global.u16 	%rs81, [%rd158];
	min.s16 	%rs82, %rs21, %rs81;
	cvt.s32.s16 	%r267, %rs82;
	add.s32 	%r268, %r265, %r23;
	mul.wide.s32 	%rd159, %r268, 2;
	add.s64 	%rd160, %rd1, %rd159;
	ld.global.u16 	%rs83, [%rd160];
	min.s16 	%rs84, %rs21, %rs83;
	cvt.s32.s16 	%r269, %rs84;
	add.s32 	%r270, %r365, %r267;
	sub.s32 	%r365, %r270, %r269;
$L__BB0_59:
	mad.lo.s32 	%r271, %r96, %r2, %r14;
	mul.wide.s32 	%rd161, %r271, 2;
	add.s64 	%rd162, %rd2, %rd161;
	ld.global.u16 	%rs22, [%rd162];
	setp.lt.s16 	%p71, %rs22, 1;
	@%p71 bra 	$L__BB0_61;
	ld.global.u32 	%r272, [%rd35+4];
	mul.lo.s32 	%r273, %r272, %r2;
	add.s32 	%r274, %r273, %r35;
	mul.wide.s32 	%rd163, %r274, 2;
	add.s64 	%rd164, %rd1, %rd163;
	ld.global.u16 	%rs85, [%rd164];
	min.s16 	%rs86, %rs22, %rs85;
	cvt.s32.s16 	%r275, %rs86;
	add.s32 	%r276, %r273, %r17;
	mul.wide.s32 	%rd165, %r276, 2;
	add.s64 	%rd166, %rd1, %rd165;
	ld.global.u16 	%rs87, [%rd166];
	min.s16 	%rs88, %rs22, %rs87;
	cvt.s32.s16 	%r277, %rs88;
	add.s32 	%r278, %r365, %r275;
	sub.s32 	%r365, %r278, %r277;
$L__BB0_61:
	add.s32 	%r379, %r379, 2;
	setp.ne.s32 	%p72, %r96, %r26;
	@%p72 bra 	$L__BB0_51;
$L__BB0_62:
	setp.eq.s32 	%p73, %r25, 0;
	@%p73 bra 	$L__BB0_68;
	setp.eq.s32 	%p74, %r379, %r338;
	setp.eq.s32 	%p75, %r379, %r341;
	or.pred  	%p76, %p74, %p75;
	setp.eq.s32 	%p77, %r379, %r14;
	or.pred  	%p78, %p77, %p76;
	@%p78 bra 	$L__BB0_68;
	add.s32 	%r279, %r379, %r22;
	mul.wide.s32 	%rd167, %r279, 2;
	add.s64 	%rd168, %rd2, %rd167;
	ld.global.u16 	%rs23, [%rd168];
	setp.lt.s16 	%p79, %rs23, 1;
	mul.wide.u32 	%rd169, %r379, 4;
	add.s64 	%rd36, %rd3, %rd169;
	@%p79 bra 	$L__BB0_66;
	ld.global.u32 	%r280, [%rd36];
	add.s32 	%r281, %r280, %r77;
	mul.wide.s32 	%rd170, %r281, 2;
	add.s64 	%rd171, %rd1, %rd170;
	ld.global.u16 	%rs89, [%rd171];
	min.s16 	%rs90, %rs23, %rs89;
	cvt.s32.s16 	%r282, %rs90;
	add.s32 	%r283, %r280, %r23;
	mul.wide.s32 	%rd172, %r283, 2;
	add.s64 	%rd173, %rd1, %rd172;
	ld.global.u16 	%rs91, [%rd173];
	min.s16 	%rs92, %rs23, %rs91;
	cvt.s32.s16 	%r284, %rs92;
	add.s32 	%r285, %r365, %r282;
	sub.s32 	%r365, %r285, %r284;
$L__BB0_66:
	mad.lo.s32 	%r286, %r379, %r2, %r14;
	mul.wide.s32 	%rd174, %r286, 2;
	add.s64 	%rd175, %rd2, %rd174;
	ld.global.u16 	%rs24, [%rd175];
	setp.lt.s16 	%p80, %rs24, 1;
	@%p80 bra 	$L__BB0_68;
	ld.global.u32 	%r287, [%rd36];
	mul.lo.s32 	%r288, %r287, %r2;
	add.s32 	%r289, %r288, %r35;
	mul.wide.s32 	%rd176, %r289, 2;
	add.s64 	%rd177, %rd1, %rd176;
	ld.global.u16 	%rs93, [%rd177];
	min.s16 	%rs94, %rs24, %rs93;
	cvt.s32.s16 	%r290, %rs94;
	add.s32 	%r291, %r288, %r17;
	mul.wide.s32 	%rd178, %r291, 2;
	add.s64 	%rd179, %rd1, %rd178;
	ld.global.u16 	%rs95, [%rd179];
	min.s16 	%rs96, %rs24, %rs95;
	cvt.s32.s16 	%r292, %rs96;
	add.s32 	%r293, %r365, %r290;
	sub.s32 	%r365, %r293, %r292;
$L__BB0_68:
	setp.lt.s16 	%p81, %rs1, 1;
	@%p81 bra 	$L__BB0_70;
	mad.lo.s32 	%r294, %r33, %r2, %r34;
	mul.wide.s32 	%rd180, %r294, 2;
	add.s64 	%rd181, %rd1, %rd180;
	ld.global.s16 	%r295, [%rd181];
	cvt.u32.u16 	%r296, %rs1;
	min.s32 	%r297, %r296, %r295;
	ld.global.s16 	%r298, [%rd19];
	min.s32 	%r299, %r296, %r298;
	add.s32 	%r300, %r297, %r365;
	sub.s32 	%r365, %r300, %r299;
$L__BB0_70:
	setp.lt.s16 	%p82, %rs2, 1;
	@%p82 bra 	$L__BB0_72;
	mad.lo.s32 	%r301, %r34, %r2, %r33;
	mul.wide.s32 	%rd182, %r301, 2;
	add.s64 	%rd183, %rd1, %rd182;
	ld.global.s16 	%r302, [%rd183];
	cvt.u32.u16 	%r303, %rs2;
	min.s32 	%r304, %r303, %r302;
	ld.global.s16 	%r305, [%rd20];
	min.s32 	%r306, %r303, %r305;
	add.s32 	%r307, %r304, %r365;
	sub.s32 	%r365, %r307, %r306;
$L__BB0_72:
	setp.lt.s16 	%p83, %rs3, 1;
	@%p83 bra 	$L__BB0_74;
	mad.lo.s32 	%r308, %r34, %r2, %r35;
	mul.wide.s32 	%rd184, %r308, 2;
	add.s64 	%rd185, %rd1, %rd184;
	ld.global.s16 	%r309, [%rd185];
	cvt.u32.u16 	%r310, %rs3;
	min.s32 	%r311, %r310, %r309;
	ld.global.s16 	%r312, [%rd21];
	min.s32 	%r313, %r310, %r312;
	add.s32 	%r314, %r311, %r365;
	sub.s32 	%r365, %r314, %r313;
$L__BB0_74:
	setp.lt.s16 	%p84, %rs4, 1;
	@%p84 bra 	$L__BB0_76;
	mad.lo.s32 	%r315, %r35, %r2, %r34;
	mul.wide.s32 	%rd186, %r315, 2;
	add.s64 	%rd187, %rd1, %rd186;
	ld.global.s16 	%r316, [%rd187];
	min.s32 	%r317, %r24, %r316;
	ld.global.s16 	%r318, [%rd22];
	min.s32 	%r319, %r24, %r318;
	add.s32 	%r320, %r317, %r365;
	sub.s32 	%r365, %r320, %r319;
$L__BB0_76:
	setp.lt.s16 	%p85, %rs5, 1;
	@%p85 bra 	$L__BB0_78;
	mad.lo.s32 	%r321, %r35, %r2, %r33;
	mul.wide.s32 	%rd188, %r321, 2;
	add.s64 	%rd189, %rd1, %rd188;
	ld.global.s16 	%r322, [%rd189];
	cvt.u32.u16 	%r323, %rs5;
	min.s32 	%r324, %r323, %r322;
	ld.global.s16 	%r325, [%rd23];
	min.s32 	%r326, %r323, %r325;
	add.s32 	%r327, %r324, %r365;
	sub.s32 	%r365, %r327, %r326;
$L__BB0_78:
	setp.lt.s16 	%p86, %rs6, 1;
	@%p86 bra 	$L__BB0_80;
	mad.lo.s32 	%r328, %r33, %r2, %r35;
	mul.wide.s32 	%rd190, %r328, 2;
	add.s64 	%rd191, %rd1, %rd190;
	ld.global.s16 	%r329, [%rd191];
	cvt.u32.u16 	%r330, %rs6;
	min.s32 	%r331, %r330, %r329;
	ld.global.s16 	%r332, [%rd24];
	min.s32 	%r333, %r330, %r332;
	add.s32 	%r334, %r331, %r365;
	sub.s32 	%r365, %r334, %r333;
$L__BB0_80:
	setp.gt.s32 	%p87, %r365, %r344;
	max.s32 	%r344, %r365, %r344;
	selp.b32 	%r343, %r342, %r343, %p87;
	add.s32 	%r342, %r342, 1;
	setp.ne.s32 	%p88, %r342, 6;
	@%p88 bra 	$L__BB0_7;
	cvta.to.global.u64 	%rd192, %rd38;
	shl.b64 	%rd193, %rd5, 2;
	add.s64 	%rd194, %rd192, %rd193;
	st.global.u32 	[%rd194], %r344;
	shl.b32 	%r335, %r1, 2;
	cvta.to.global.u64 	%rd195, %rd39;
	mul.wide.s32 	%rd196, %r335, 4;
	add.s64 	%rd197, %rd195, %rd196;
	st.global.u32 	[%rd197], %r338;
	st.global.u32 	[%rd197+4], %r341;
	st.global.u32 	[%rd197+8], %r14;
	st.global.u32 	[%rd197+12], %r343;
$L__BB0_82:
	ret;

}
	// .globl	_Z25calculateSwapDeltasKernelPKsS0_PKiiPiS3_
.visible .entry _Z25calculateSwapDeltasKernelPKsS0_PKiiPiS3_(
	.param .u64 .ptr .align 1 _Z25calculateSwapDeltasKernelPKsS0_PKiiPiS3__param_0,
	.param .u64 .ptr .align 1 _Z25calculateSwapDeltasKernelPKsS0_PKiiPiS3__param_1,
	.param .u64 .ptr .align 1 _Z25calculateSwapDeltasKernelPKsS0_PKiiPiS3__param_2,
	.param .u32 _Z25calculateSwapDeltasKernelPKsS0_PKiiPiS3__param_3,
	.param .u64 .ptr .align 1 _Z25calculateSwapDeltasKernelPKsS0_PKiiPiS3__param_4,
	.param .u64 .ptr .align 1 _Z25calculateSwapDeltasKernelPKsS0_PKiiPiS3__param_5
)
{
	.reg .pred 	%p<15>;
	.reg .b16 	%rs<23>;
	.reg .b32 	%r<124>;
	.reg .b64 	%rd<55>;

	ld.param.u64 	%rd13, [_Z25calculateSwapDeltasKernelPKsS0_PKiiPiS3__param_0];
	ld.param.u64 	%rd14, [_Z25calculateSwapDeltasKernelPKsS0_PKiiPiS3__param_1];
	ld.param.u64 	%rd15, [_Z25calculateSwapDeltasKernelPKsS0_PKiiPiS3__param_2];
	ld.param.u32 	%r48, [_Z25calculateSwapDeltasKernelPKsS0_PKiiPiS3__param_3];
	ld.param.u64 	%rd11, [_Z25calculateSwapDeltasKernelPKsS0_PKiiPiS3__param_4];
	ld.param.u64 	%rd12, [_Z25calculateSwapDeltasKernelPKsS0_PKiiPiS3__param_5];
	cvta.to.global.u64 	%rd1, %rd14;
	cvta.to.global.u64 	%rd2, %rd13;
	cvta.to.global.u64 	%rd3, %rd15;
	mov.u32 	%r49, %ctaid.x;
	mov.u32 	%r50, %ntid.x;
	mov.u32 	%r51, %tid.x;
	mad.lo.s32 	%r108, %r49, %r50, %r51;
	add.s32 	%r105, %r48, -1;
	mul.lo.s32 	%r52, %r105, %r48;
	shr.u32 	%r53, %r52, 31;
	add.s32 	%r54, %r52, %r53;
	shr.s32 	%r55, %r54, 1;
	setp.ge.s32 	%p1, %r108, %r55;
	@%p1 bra 	$L__BB1_21;
	setp.lt.s32 	%p2, %r108, %r105;
	mov.b32 	%r109, 1;
	@%p2 bra 	$L__BB1_4;
	mov.b32 	%r109, 1;
$L__BB1_3:
	sub.s32 	%r108, %r108, %r105;
	add.s32 	%r109, %r109, 1;
	add.s32 	%r105, %r105, -1;
	setp.ge.s32 	%p3, %r108, %r105;
	@%p3 bra 	$L__BB1_3;
$L__BB1_4:
	add.s32 	%r11, %r108, 1;
	add.s32 	%r12, %r11, %r109;
	add.s32 	%r13, %r48, 1;
	mul.wide.u32 	%rd16, %r109, 4;
	add.s64 	%rd17, %rd3, %rd16;
	ld.global.u32 	%r14, [%rd17];
	mul.wide.s32 	%rd18, %r12, 4;
	add.s64 	%rd19, %rd3, %rd18;
	ld.global.u32 	%r15, [%rd19];
	setp.lt.s32 	%p4, %r48, 1;
	mov.b32 	%r120, 0;
	@%p4 bra 	$L__BB1_16;
	neg.s32 	%r115, %r48;
	add.s32 	%r60, %r108, %r109;
	neg.s32 	%r114, %r60;
	neg.s32 	%r113, %r109;
	mad.lo.s32 	%r112, %r12, %r13, 1;
	add.s32 	%r111, %r109, %r48;
	add.s64 	%rd54, %rd3, 4;
	mad.lo.s32 	%r110, %r109, %r13, 1;
	mov.b32 	%r120, 0;
	mul.wide.s32 	%rd36, %r11, 2;
$L__BB1_6:
	mul.wide.s32 	%rd20, %r110, 2;
	add.s64 	%rd6, %rd2, %rd20;
	add.s32 	%r113, %r113, 1;
	setp.eq.s32 	%p5, %r113, 0;
	setp.eq.s32 	%p6, %r114, 0;
	or.pred  	%p7, %p5, %p6;
	@%p7 bra 	$L__BB1_15;
	ld.global.u16 	%rs1, [%rd6];
	setp.lt.s16 	%p8, %rs1, 1;
	@%p8 bra 	$L__BB1_9;
	ld.global.u32 	%r61, [%rd54];
	mad.lo.s32 	%r62, %r15, %r13, %r61;
	mul.wide.s32 	%rd21, %r62, 2;
	add.s64 	%rd22, %rd1, %rd21;
	ld.global.u16 	%rs7, [%rd22];
	min.s16 	%rs8, %rs1, %rs7;
	cvt.s32.s16 	%r63, %rs8;
	mad.lo.s32 	%r64, %r14, %r13, %r61;
	mul.wide.s32 	%rd23, %r64, 2;
	add.s64 	%rd24, %rd1, %rd23;
	ld.global.u16 	%rs9, [%rd24];
	min.s16 	%rs10, %rs1, %rs9;
	cvt.s32.s16 	%r65, %rs10;
	add.s32 	%r66, %r120, %r63;
	sub.s32 	%r120, %r66, %r65;
$L__BB1_9:
	add.s32 	%r67, %r111, 1;
	mul.wide.s32 	%rd25, %r67, 2;
	add.s64 	%rd7, %rd2, %rd25;
	ld.global.u16 	%rs2, [%rd7];
	setp.lt.s16 	%p9, %rs2, 1;
	@%p9 bra 	$L__BB1_11;
	ld.global.u32 	%r68, [%rd54];
	mul.lo.s32 	%r69, %r68, %r13;
	add.s32 	%r70, %r69, %r15;
	mul.wide.s32 	%rd26, %r70, 2;
	add.s64 	%rd27, %rd1, %rd26;
	ld.global.u16 	%rs11, [%rd27];
	min.s16 	%rs12, %rs2, %rs11;
	cvt.s32.s16 	%r71, %rs12;
	add.s32 	%r72, %r69, %r14;
	mul.wide.s32 	%rd28, %r72, 2;
	add.s64 	%rd29, %rd1, %rd28;
	ld.global.u16 	%rs13, [%rd29];
	min.s16 	%rs14, %rs2, %rs13;
	cvt.s32.s16 	%r73, %rs14;
	add.s32 	%r74, %r120, %r71;
	sub.s32 	%r120, %r74, %r73;
$L__BB1_11:
	mul.wide.s32 	%rd30, %r112, 2;
	add.s64 	%rd31, %rd2, %rd30;
	ld.global.u16 	%rs3, [%rd31];
	setp.lt.s16 	%p10, %rs3, 1;
	@%p10 bra 	$L__BB1_13;
	ld.global.u32 	%r75, [%rd54];
	mad.lo.s32 	%r76, %r14, %r13, %r75;
	mul.wide.s32 	%rd32, %r76, 2;
	add.s64 	%rd33, %rd1, %rd32;
	ld.global.u16 	%rs15, [%rd33];
	min.s16 	%rs16, %rs3, %rs15;
	cvt.s32.s16 	%r77, %rs16;
	mad.lo.s32 	%r78, %r15, %r13, %r75;
	mul.wide.s32 	%rd34, %r78, 2;
	add.s64 	%rd35, %rd1, %rd34;
	ld.global.u16 	%rs17, [%rd35];
	min.s16 	%rs18, %rs3, %rs17;
	cvt.s32.s16 	%r79, %rs18;
	add.s32 	%r80, %r120, %r77;
	sub.s32 	%r120, %r80, %r79;
$L__BB1_13:
	add.s64 	%rd37, %rd7, %rd36;
	ld.global.u16 	%rs4, [%rd37];
	setp.lt.s16 	%p11, %rs4, 1;
	@%p11 bra 	$L__BB1_15;
	ld.global.u32 	%r81, [%rd54];
	mul.lo.s32 	%r82, %r81, %r13;
	add.s32 	%r83, %r82, %r14;
	mul.wide.s32 	%rd38, %r83, 2;
	add.s64 	%rd39, %rd1, %rd38;
	ld.global.u16 	%rs19, [%rd39];
	min.s16 	%rs20, %rs4, %rs19;
	cvt.s32.s16 	%r84, %rs20;
	add.s32 	%r85, %r82, %r15;
	mul.wide.s32 	%rd40, %r85, 2;
	add.s64 	%rd41, %rd1, %rd40;
	ld.global.u16 	%rs21, [%rd41];
	min.s16 	%rs22, %rs4, %rs21;
	cvt.s32.s16 	%r86, %rs22;
	add.s32 	%r87, %r120, %r84;
	sub.s32 	%r120, %r87, %r86;
$L__BB1_15:
	add.s32 	%r115, %r115, 1;
	setp.ne.s32 	%p12, %r115, 0;
	add.s32 	%r114, %r114, 1;
	add.s32 	%r112, %r112, 1;
	add.s32 	%r111, %r111, %r13;
	add.s64 	%rd54, %rd54, 4;
	add.s32 	%r110, %r110, 1;
	@%p12 bra 	$L__BB1_6;
$L__BB1_16:
	mad.lo.s32 	%r88, %r109, %r13, %r12;
	mul.wide.s32 	%rd42, %r88, 2;
	add.s64 	%rd43, %rd2, %rd42;
	ld.global.u16 	%rs5, [%rd43];
	setp.lt.s16 	%p13, %rs5, 1;
	mad.lo.s32 	%r89, %r15, %r13, %r14;
	mul.wide.s32 	%rd44, %r89, 2;
	add.s64 	%rd9, %rd1, %rd44;
	mad.lo.s32 	%r90, %r14, %r13, %r15;
	mul.wide.s32 	%rd45, %r90, 2;
	add.s64 	%rd10, %rd1, %rd45;
	@%p13 bra 	$L__BB1_18;
	cvt.u32.u16 	%r91, %rs5;
	ld.global.s16 	%r92, [%rd9];
	min.s32 	%r93, %r91, %r92;
	ld.global.s16 	%r94, [%rd10];
	min.s32 	%r95, %r91, %r94;
	add.s32 	%r96, %r93, %r120;
	sub.s32 	%r120, %r96, %r95;
$L__BB1_18:
	mad.lo.s32 	%r97, %r12, %r13, %r109;
	mul.wide.s32 	%rd46, %r97, 2;
	add.s64 	%rd47, %rd2, %rd46;
	ld.global.u16 	%rs6, [%rd47];
	setp.lt.s16 	%p14, %rs6, 1;
	@%p14 bra 	$L__BB1_20;
	cvt.u32.u16 	%r98, %rs6;
	ld.global.s16 	%r99, [%rd10];
	min.s32 	%r100, %r98, %r99;
	ld.global.s16 	%r101, [%rd9];
	min.s32 	%r102, %r98, %r101;
	add.s32 	%r103, %r100, %r120;
	sub.s32 	%r120, %r103, %r102;
$L__BB1_20:
	cvta.to.global.u64 	%rd48, %rd11;
	mul.wide.s32 	%rd49, %r108, 4;
	add.s64 	%rd50, %rd48, %rd49;
	st.global.u32 	[%rd50], %r120;
	shl.b32 	%r104, %r108, 1;
	cvta.to.global.u64 	%rd51, %rd12;
	mul.wide.s32 	%rd52, %r104, 4;
	add.s64 	%rd53, %rd51, %rd52;
	st.global.u32 	[%rd53], %r109;
	st.global.u32 	[%rd53+4], %r12;
$L__BB1_21:
	ret;

}


// ===== COMPILED SASS (sm_100) =====

	.target	sm_100

	.elftype	@"ET_EXEC"


//--------------------- .note.nv.tkinfo           --------------------------
	.section	.note.nv.tkinfo,"",@"SHT_NOTE"
	.sectionflags	@"SHF_NOTE_NV_TKINFO"
	.tkinfo
        /*0018*/ 	.word	0x00000002
        /*0030*/ 	.string	""
        /*0030*/ 	.string	"ptxas"
        /*0030*/ 	.string	"Cuda compilation tools, release 13.0, V13.0.88"
        /*0030*/ 	.string	"Build cuda_13.0.r13.0/compiler.36424714_0"
        /*0030*/ 	.string	"-arch sm_100 -m 64 "



//--------------------- .note.nv.cuinfo           --------------------------
	.section	.note.nv.cuinfo,"",@"SHT_NOTE"
	.sectionflags	@"SHF_NOTE_NV_CUINFO"
        /*0018*/ 	.short	0x0002
        /*001a*/ 	.short	0x0064
        /*001c*/ 	.short	0x0082
	.zero		2


//--------------------- .nv.info                  --------------------------
	.section	.nv.info,"",@"SHT_CUDA_INFO"
	.align	4


	//----- nvinfo : EIATTR_REGCOUNT
	.align		4
        /*0000*/ 	.byte	0x04, 0x2f
        /*0002*/ 	.short	(.L_1 - .L_0)
	.align		4
.L_0:
        /*0004*/ 	.word	index@(_Z28calculateThreeNodeSwapKernelPKsS0_PKiiliPiS3_)
        /*0008*/ 	.word	0x00000030


	//----- nvinfo : EIATTR_FRAME_SIZE
	.align		4
.L_1:
        /*000c*/ 	.byte	0x04, 0x11
        /*000e*/ 	.short	(.L_3 - .L_2)
	.align		4
.L_2:
        /*0010*/ 	.word	index@(_Z28calculateThreeNodeSwapKernelPKsS0_PKiiliPiS3_)
        /*0014*/ 	.word	0x00000048


	//----- nvinfo : EIATTR_REGCOUNT
	.align		4
.L_3:
        /*0018*/ 	.byte	0x04, 0x2f
        /*001a*/ 	.short	(.L_5 - .L_4)
	.align		4
.L_4:
        /*001c*/ 	.word	index@(_Z25calculateSwapDeltasKernelPKsS0_PKiiPiS3_)
        /*0020*/ 	.word	0x00000025


	//----- nvinfo : EIATTR_FRAME_SIZE
	.align		4
.L_5:
        /*0024*/ 	.byte	0x04, 0x11
        /*0026*/ 	.short	(.L_7 - .L_6)
	.align		4
.L_6:
        /*0028*/ 	.word	index@(_Z25calculateSwapDeltasKernelPKsS0_PKiiPiS3_)
        /*002c*/ 	.word	0x00000000


	//----- nvinfo : EIATTR_MIN_STACK_SIZE
	.align		4
.L_7:
        /*0030*/ 	.byte	0x04, 0x12
        /*0032*/ 	.short	(.L_9 - .L_8)
	.align		4
.L_8:
        /*0034*/ 	.word	index@(_Z25calculateSwapDeltasKernelPKsS0_PKiiPiS3_)
        /*0038*/ 	.word	0x00000000


	//----- nvinfo : EIATTR_MIN_STACK_SIZE
	.align		4
.L_9:
        /*003c*/ 	.byte	0x04, 0x12
        /*003e*/ 	.short	(.L_11 - .L_10)
	.align		4
.L_10:
        /*0040*/ 	.word	index@(_Z28calculateThreeNodeSwapKernelPKsS0_PKiiliPiS3_)
        /*0044*/ 	.word	0x00000048
.L_11:


//--------------------- .nv.compat                --------------------------
	.section	.nv.compat,"",@"SHT_CUDA_COMPAT_INFO"
	.align	4
        /*0000*/ 	.byte	0x02, 0x09, 0x00, 0x00, 0x02, 0x02, 0x01, 0x00, 0x02, 0x05, 0x05, 0x00, 0x03, 0x07, 0x01, 0x01
        /*0010*/ 	.byte	0x02, 0x03, 0x00, 0x00, 0x02, 0x06, 0x01, 0x00, 0x04, 0x0b, 0x08, 0x00, 0x09, 0x00, 0x00, 0x00
        /*0020*/ 	.byte	0x00, 0x00, 0x00, 0x00


//--------------------- .nv.info._Z25calculateSwapDeltasKernelPKsS0_PKiiPiS3_ --------------------------
	.section	.nv.info._Z25calculateSwapDeltasKernelPKsS0_PKiiPiS3_,"",@"SHT_CUDA_INFO"
	.sectionflags	@""
	.align	4


	//----- nvinfo : EIATTR_CUDA_API_VERSION
	.align		4
        /*0000*/ 	.byte	0x04, 0x37
        /*0002*/ 	.short	(.L_13 - .L_12)
.L_12:
        /*0004*/ 	.word	0x00000082


	//----- nvinfo : EIATTR_KPARAM_INFO
	.align		4
.L_13:
        /*0008*/ 	.byte	0x04, 0x17
        /*000a*/ 	.short	(.L_15 - .L_14)
.L_14:
        /*000c*/ 	.word	0x00000000
        /*0010*/ 	.short	0x0005
        /*0012*/ 	.short	0x0028
        /*0014*/ 	.byte	0x00, 0xf5, 0x21, 0x00


	//----- nvinfo : EIATTR_KPARAM_INFO
	.align		4
.L_15:
        /*0018*/ 	.byte	0x04, 0x17
        /*001a*/ 	.short	(.L_17 - .L_16)
.L_16:
        /*001c*/ 	.word	0x00000000
        /*0020*/ 	.short	0x0004
        /*0022*/ 	.short	0x0020
        /*0024*/ 	.byte	0x00, 0xf5, 0x21, 0x00


	//----- nvinfo : EIATTR_KPARAM_INFO
	.align		4
.L_17:
        /*0028*/ 	.byte	0x04, 0x17
        /*002a*/ 	.short	(.L_19 - .L_18)
.L_18:
        /*002c*/ 	.word	0x00000000
        /*0030*/ 	.short	0x0003
        /*0032*/ 	.short	0x0018
        /*0034*/ 	.byte	0x00, 0xf0, 0x11, 0x00


	//----- nvinfo : EIATTR_KPARAM_INFO
	.align		4
.L_19:
        /*0038*/ 	.byte	0x04, 0x17
        /*003a*/ 	.short	(.L_21 - .L_20)
.L_20:
        /*003c*/ 	.word	0x00000000
        /*0040*/ 	.short	0x0002
        /*0042*/ 	.short	0x0010
        /*0044*/ 	.byte	0x00, 0xf5, 0x21, 0x00


	//----- nvinfo : EIATTR_KPARAM_INFO
	.align		4
.L_21:
        /*0048*/ 	.byte	0x04, 0x17
        /*004a*/ 	.short	(.L_23 - .L_22)
.L_22:
        /*004c*/ 	.word	0x00000000
        /*0050*/ 	.short	0x0001
        /*0052*/ 	.short	0x0008
        /*0054*/ 	.byte	0x00, 0xf5, 0x21, 0x00


	//----- nvinfo : EIATTR_KPARAM_INFO
	.align		4
.L_23:
        /*0058*/ 	.byte	0x04, 0x17
        /*005a*/ 	.short	(.L_25 - .L_24)
.L_24:
        /*005c*/ 	.word	0x00000000
        /*0060*/ 	.short	0x0000
        /*0062*/ 	.short	0x0000
        /*0064*/ 	.byte	0x00, 0xf5, 0x21, 0x00


	//----- nvinfo : EIATTR_SPARSE_MMA_MASK
	.align		4
.L_25:
        /*0068*/ 	.byte	0x03, 0x50
        /*006a*/ 	.short	0x0000


	//----- nvinfo : EIATTR_MAXREG_COUNT
	.align		4
        /*006c*/ 	.byte	0x03, 0x1b
        /*006e*/ 	.short	0x00ff


	//----- nvinfo : EIATTR_MERCURY_ISA_VERSION
	.align		4
        /*0070*/ 	.byte	0x03, 0x5f
        /*0072*/ 	.short	0x0101


	//----- nvinfo : EIATTR_VRC_CTA_INIT_COUNT
	.align		4
        /*0074*/ 	.byte	0x02, 0x4a
	.zero		1
	.zero		1


	//----- nvinfo : EIATTR_EXIT_INSTR_OFFSETS
	.align		4
        /*0078*/ 	.byte	0x04, 0x1c
        /*007a*/ 	.short	(.L_27 - .L_26)


	//   ....[0]....
.L_26:
        /*007c*/ 	.word	0x000000b0


	//   ....[1]....
        /*0080*/ 	.word	0x00000b20


	//----- nvinfo : EIATTR_CRS_STACK_SIZE
	.align		4
.L_27:
        /*0084*/ 	.byte	0x04, 0x1e
        /*0086*/ 	.short	(.L_29 - .L_28)
.L_28:
        /*0088*/ 	.word	0x00000000


	//----- nvinfo : EIATTR_CBANK_PARAM_SIZE
	.align		4
.L_29:
        /*008c*/ 	.byte	0x03, 0x19
        /*008e*/ 	.short	0x0030


	//----- nvinfo : EIATTR_PARAM_CBANK
	.align		4
        /*0090*/ 	.byte	0x04, 0x0a
        /*0092*/ 	.short	(.L_31 - .L_30)
	.align		4
.L_30:
        /*0094*/ 	.word	index@(.nv.constant0._Z25calculateSwapDeltasKernelPKsS0_PKiiPiS3_)
        /*0098*/ 	.short	0x0380
        /*009a*/ 	.short	0x0030


	//----- nvinfo : EIATTR_SW_WAR
	.align		4
.L_31:
        /*009c*/ 	.byte	0x04, 0x36
        /*009e*/ 	.short	(.L_33 - .L_32)
.L_32:
        /*00a0*/ 	.word	0x00000008
.L_33:


//--------------------- .nv.info._Z28calculateThreeNodeSwapKernelPKsS0_PKiiliPiS3_ --------------------------
	.section	.nv.info._Z28calculateThreeNodeSwapKernelPKsS0_PKiiliPiS3_,"",@"SHT_CUDA_INFO"
	.sectionflags	@""
	.align	4


	//----- nvinfo : EIATTR_CUDA_API_VERSION
	.align		4
        /*0000*/ 	.byte	0x04, 0x37
        /*0002*/ 	.short	(.L_35 - .L_34)
.L_34:
        /*0004*/ 	.word	0x00000082


	//----- nvinfo : EIATTR_KPARAM_INFO
	.align		4
.L_35:
        /*0008*/ 	.byte	0x04, 0x17
        /*000a*/ 	.short	(.L_37 - .L_36)
.L_36:
        /*000c*/ 	.word	0x00000000
        /*0010*/ 	.short	0x0007
        /*0012*/ 	.short	0x0038
        /*0014*/ 	.byte	0x00, 0xf5, 0x21, 0x00


	//----- nvinfo : EIATTR_KPARAM_INFO
	.align		4
.L_37:
        /*0018*/ 	.byte	0x04, 0x17
        /*001a*/ 	.short	(.L_39 - .L_38)
.L_38:
        /*001c*/ 	.word	0x00000000
        /*0020*/ 	.short	0x0006
        /*0022*/ 	.short	0x0030
        /*0024*/ 	.byte	0x00, 0xf5, 0x21, 0x00


	//----- nvinfo : EIATTR_KPARAM_INFO
	.align		4
.L_39:
        /*0028*/ 	.byte	0x04, 0x17
        /*002a*/ 	.short	(.L_41 - .L_40)
.L_40:
        /*002c*/ 	.word	0x00000000
        /*0030*/ 	.short	0x0005
        /*0032*/ 	.short	0x0028
        /*0034*/ 	.byte	0x00, 0xf0, 0x11, 0x00


	//----- nvinfo : EIATTR_KPARAM_INFO
	.align		4
.L_41:
        /*0038*/ 	.byte	0x04, 0x17
        /*003a*/ 	.short	(.L_43 - .L_42)
.L_42:
        /*003c*/ 	.word	0x00000000
        /*0040*/ 	.short	0x0004
        /*0042*/ 	.short	0x0020
        /*0044*/ 	.byte	0x00, 0xf0, 0x21, 0x00


	//----- nvinfo : EIATTR_KPARAM_INFO
	.align		4
.L_43:
        /*0048*/ 	.byte	0x04, 0x17
        /*004a*/ 	.short	(.L_45 - .L_44)
.L_44:
        /*004c*/ 	.word	0x00000000
        /*0050*/ 	.short	0x0003
        /*0052*/ 	.short	0x0018
        /*0054*/ 	.byte	0x00, 0xf0, 0x11, 0x00


	//----- nvinfo : EIATTR_KPARAM_INFO
	.align		4
.L_45:
        /*0058*/ 	.byte	0x04, 0x17
        /*005a*/ 	.short	(.L_47 - .L_46)
.L_46:
        /*005c*/ 	.word	0x00000000
        /*0060*/ 	.short	0x0002
        /*0062*/ 	.short	0x0010
        /*0064*/ 	.byte	0x00, 0xf5, 0x21, 0x00


	//----- nvinfo : EIATTR_KPARAM_INFO
	.align		4
.L_47:
        /*0068*/ 	.byte	0x04, 0x17
        /*006a*/ 	.short	(.L_49 - .L_48)
.L_48:
        /*006c*/ 	.word	0x00000000
        /*0070*/ 	.short	0x0001
        /*0072*/ 	.short	0x0008
        /*0074*/ 	.byte	0x00, 0xf5, 0x21, 0x00


	//----- nvinfo : EIATTR_KPARAM_INFO
	.align		4
.L_49:
        /*0078*/ 	.byte	0x04, 0x17
        /*007a*/ 	.short	(.L_51 - .L_50)
.L_50:
        /*007c*/ 	.word	0x00000000
        /*0080*/ 	.short	0x0000
        /*0082*/ 	.short	0x0000
        /*0084*/ 	.byte	0x00, 0xf5, 0x21, 0x00


	//----- nvinfo : EIATTR_SPARSE_MMA_MASK
	.align		4
.L_51:
        /*0088*/ 	.byte	0x03, 0x50
        /*008a*/ 	.short	0x0000


	//----- nvinfo : EIATTR_MAXREG_COUNT
	.align		4
        /*008c*/ 	.byte	0x03, 0x1b
        /*008e*/ 	.short	0x00ff


	//----- nvinfo : EIATTR_MERCURY_ISA_VERSION
	.align		4
        /*0090*/ 	.byte	0x03, 0x5f
        /*0092*/ 	.short	0x0101


	//----- nvinfo : EIATTR_VRC_CTA_INIT_COUNT
	.align		4
        /*0094*/ 	.byte	0x02, 0x4a
	.zero		1
	.zero		1


	//----- nvinfo : EIATTR_EXIT_INSTR_OFFSETS
	.align		4
        /*0098*/ 	.byte	0x04, 0x1c
        /*009a*/ 	.short	(.L_53 - .L_52)


	//   ....[0]....
.L_52:
        /*009c*/ 	.word	0x00000090


	//   ....[1]....
        /*00a0*/ 	.word	0x00003d30


	//----- nvinfo : EIATTR_CRS_STACK_SIZE
	.align		4
.L_53:
        /*00a4*/ 	.byte	0x04, 0x1e
        /*00a6*/ 	.short	(.L_55 - .L_54)
.L_54:
        /*00a8*/ 	.word	0x00000000


	//----- nvinfo : EIATTR_CBANK_PARAM_SIZE
	.align		4
.L_55:
        /*00ac*/ 	.byte	0x03, 0x19
        /*00ae*/ 	.short	0x0040


	//----- nvinfo : EIATTR_PARAM_CBANK
	.align		4
        /*00b0*/ 	.byte	0x04, 0x0a
        /*00b2*/ 	.short	(.L_57 - .L_56)
	.align		4
.L_56:
        /*00b4*/ 	.word	index@(.nv.constant0._Z28calculateThreeNodeSwapKernelPKsS0_PKiiliPiS3_)
        /*00b8*/ 	.short	0x0380
        /*00ba*/ 	.short	0x0040


	//----- nvinfo : EIATTR_SW_WAR
	.align		4
.L_57:
        /*00bc*/ 	.byte	0x04, 0x36
        /*00be*/ 	.short	(.L_59 - .L_58)
.L_58:
        /*00c0*/ 	.word	0x00000008
.L_59:


//--------------------- .nv.callgraph             --------------------------
	.section	.nv.callgraph,"",@"SHT_CUDA_CALLGRAPH"
	.align	4
	.sectionentsize	8
	.align		4
        /*0000*/ 	.word	0x00000000
	.align		4
        /*0004*/ 	.word	0xffffffff
	.align		4
        /*0008*/ 	.word	0x00000000
	.align		4
        /*000c*/ 	.word	0xfffffffe
	.align		4
        /*0010*/ 	.word	0x00000000
	.align		4
        /*0014*/ 	.word	0xfffffffd
	.align		4
        /*0018*/ 	.word	0x00000000
	.align		4
        /*001c*/ 	.word	0xfffffffc


//--------------------- .text._Z25calculateSwapDeltasKernelPKsS0_PKiiPiS3_ --------------------------
	.section	.text._Z25calculateSwapDeltasKernelPKsS0_PKiiPiS3_,"ax",@progbits
	.align	128
        .global         _Z25calculateSwapDeltasKernelPKsS0_PKiiPiS3_
        .type           _Z25calculateSwapDeltasKernelPKsS0_PKiiPiS3_,@function
        .size           _Z25calculateSwapDeltasKernelPKsS0_PKiiPiS3_,(.L_x_49 - _Z25calculateSwapDeltasKernelPKsS0_PKiiPiS3_)
        .other          _Z25calculateSwapDeltasKernelPKsS0_PKiiPiS3_,@"STO_CUDA_ENTRY STV_DEFAULT"
_Z25calculateSwapDeltasKernelPKsS0_PKiiPiS3_:
.text._Z25calculateSwapDeltasKernelPKsS0_PKiiPiS3_:
[----:B------:R-:W-:Y:S08]  /*0000*/  LDC R1, c[0x0][0x37c] ;  /* 0x0000df00ff017b82 */ /* 0x000ff00000000800 */
[----:B------:R-:W0:Y:S01]  /*0010*/  LDC R15, c[0x0][0x398] ;  /* 0x0000e600ff0f7b82 */ /* 0x000e220000000800 */
[----:B------:R-:W1:Y:S07]  /*0020*/  S2R R4, SR_TID.X ;  /* 0x0000000000047919 */ /* 0x000e6e0000002100 */
[----:B------:R-:W1:Y:S08]  /*0030*/  S2UR UR4, SR_CTAID.X ;  /* 0x00000000000479c3 */ /* 0x000e700000002500 */
[----:B------:R-:W1:Y:S01]  /*0040*/  LDC R9, c[0x0][0x360] ;  /* 0x0000d800ff097b82 */ /* 0x000e620000000800 */
[----:B0-----:R-:W-:-:S04]  /*0050*/  VIADD R0, R15, 0xffffffff ;  /* 0xffffffff0f007836 */ /* 0x001fc80000000000 */
[----:B------:R-:W-:-:S05]  /*0060*/  IMAD R2, R0, R15, RZ ;  /* 0x0000000f00027224 */ /* 0x000fca00078e02ff */
[----:B------:R-:W-:-:S04]  /*0070*/  LEA.HI R2, R2, R2, RZ, 0x1 ;  /* 0x0000000202027211 */ /* 0x000fc800078f08ff */
[----:B------:R-:W-:Y:S01]  /*0080*/  SHF.R.S32.HI R2, RZ, 0x1, R2 ;  /* 0x00000001ff027819 */ /* 0x000fe20000011402 */
[----:B-1----:R-:W-:-:S05]  /*0090*/  IMAD R9, R9, UR4, R4 ;  /* 0x0000000409097c24 */ /* 0x002fca000f8e0204 */
[----:B------:R-:W-:-:S13]  /*00a0*/  ISETP.GE.AND P0, PT, R9, R2, PT ;  /* 0x000000020900720c */ /* 0x000fda0003f06270 */
[----:B------:R-:W-:Y:S05]  /*00b0*/  @P0 EXIT ;  /* 0x000000000000094d */ /* 0x000fea0003800000 */
[----:B------:R-:W0:Y:S01]  /*00c0*/  LDC.64 R10, c[0x0][0x390] ;  /* 0x0000e400ff0a7b82 */ /* 0x000e220000000a00 */
[----:B------:R-:W-:Y:S01]  /*00d0*/  ISETP.GE.AND P0, PT, R9, R0, PT ;  /* 0x000000000900720c */ /* 0x000fe20003f06270 */
[----:B------:R-:W1:Y:S01]  /*00e0*/  LDCU.64 UR6, c[0x0][0x358] ;  /* 0x00006b00ff0677ac */ /* 0x000e620008000a00 */
[----:B------:R-:W-:Y:S01]  /*00f0*/  BSSY.RECONVERGENT B0, `(.L_x_0) ;  /* 0x0000009000007945 */ /* 0x000fe20003800200 */
[----:B------:R-:W-:-:S10]  /*0100*/  IMAD.MOV.U32 R16, RZ, RZ, 0x1 ;  /* 0x00000001ff107424 */ /* 0x000fd400078e00ff */
[----:B------:R-:W-:Y:S05]  /*0110*/  @!P0 BRA `(.L_x_1) ;  /* 0x0000000000188947 */ /* 0x000fea0003800000 */
[----:B------:R-:W-:-:S07]  /*0120*/  IMAD.MOV.U32 R16, RZ, RZ, 0x1 ;  /* 0x00000001ff107424 */ /* 0x000fce00078e00ff */
.L_x_2:
[C---:B------:R-:W-:Y:S01]  /*0130*/  IADD3 R9, PT, PT, -R0.reuse, R9, RZ ;  /* 0x0000000900097210 */ /* 0x040fe20007ffe1ff */
[----:B------:R-:W-:Y:S02]  /*0140*/  VIADD R0, R0, 0xffffffff ;  /* 0xffffffff00007836 */ /* 0x000fe40000000000 */
[----:B------:R-:W-:-:S03]  /*0150*/  VIADD R16, R16, 0x1 ;  /* 0x0000000110107836 */ /* 0x000fc60000000000 */
[----:B------:R-:W-:-:S13]  /*0160*/  ISETP.GE.AND P0, PT, R9, R0, PT ;  /* 0x000000000900720c */ /* 0x000fda0003f06270 */
[----:B------:R-:W-:Y:S05]  /*0170*/  @P0 BRA `(.L_x_2) ;  /* 0xfffffffc00ec0947 */ /* 0x000fea000383ffff */
.L_x_1:
[----:B-1----:R-:W-:Y:S05]  /*0180*/  BSYNC.RECONVERGENT B0 ;  /* 0x0000000000007941 */ /* 0x002fea0003800200 */
.L_x_0:
[----:B------:R-:W-:Y:S01]  /*0190*/  IADD3 R7, PT, PT, R9, 0x1, RZ ;  /* 0x0000000109077810 */ /* 0x000fe20007ffe0ff */
[----:B0-----:R-:W-:-:S04]  /*01a0*/  IMAD.WIDE.U32 R12, R16, 0x4, R10 ;  /* 0x00000004100c7825 */ /* 0x001fc800078e000a */
[----:B------:R-:W-:Y:S02]  /*01b0*/  IMAD.IADD R14, R7, 0x1, R16 ;  /* 0x00000001070e7824 */ /* 0x000fe400078e0210 */
[----:B------:R0:W5:Y:S02]  /*01c0*/  LDG.E R12, desc[UR6][R12.64] ;  /* 0x000000060c0c7981 */ /* 0x000164000c1e1900 */
[----:B------:R-:W-:-:S06]  /*01d0*/  IMAD.WIDE R10, R14, 0x4, R10 ;  /* 0x000000040e0a7825 */ /* 0x000fcc00078e020a */
[----:B------:R0:W5:Y:S01]  /*01e0*/  LDG.E R10, desc[UR6][R10.64] ;  /* 0x000000060a0a7981 */ /* 0x000162000c1e1900 */
[C---:B------:R-:W-:Y:S01]  /*01f0*/  ISETP.GE.AND P0, PT, R15.reuse, 0x1, PT ;  /* 0x000000010f00780c */ /* 0x040fe20003f06270 */
[----:B------:R-:W-:Y:S02]  /*0200*/  HFMA2 R3, -RZ, RZ, 0, 0 ;  /* 0x00000000ff037431 */ /* 0x000fe400000001ff */
[----:B------:R-:W-:-:S10]  /*0210*/  VIADD R5, R15, 0x1 ;  /* 0x000000010f057836 */ /* 0x000fd40000000000 */
[----:B0-----:R-:W-:Y:S05]  /*0220*/  @!P0 BRA `(.L_x_3) ;  /* 0x0000000400ac8947 */ /* 0x001fea0003800000 */
[----:B------:R-:W0:Y:S01]  /*0230*/  LDCU.64 UR4, c[0x0][0x390] ;  /* 0x00007200ff0477ac */ /* 0x000e220008000a00 */
[----:B------:R-:W1:Y:S01]  /*0240*/  LDC.64 R22, c[0x0][0x380] ;  /* 0x0000e000ff167b82 */ /* 0x000e620000000a00 */
[C---:B------:R-:W-:Y:S01]  /*0250*/  IMAD.IADD R18, R16.reuse, 0x1, R15 ;  /* 0x0000000110127824 */ /* 0x040fe200078e020f */
[-C--:B------:R-:W-:Y:S01]  /*0260*/  IADD3 R17, PT, PT, RZ, -R16.reuse, -R9 ;  /* 0x80000010ff117210 */ /* 0x080fe20007ffe809 */
[----:B------:R-:W-:Y:S01]  /*0270*/  IMAD.MOV R11, RZ, RZ, -R15 ;  /* 0x000000ffff0b7224 */ /* 0x000fe200078e0a0f */
[----:B------:R-:W-:Y:S01]  /*0280*/  IADD3 R19, PT, PT, -R16, RZ, RZ ;  /* 0x000000ff10137210 */ /* 0x000fe20007ffe1ff */
[----:B------:R-:W-:Y:S02]  /*0290*/  IMAD R13, R14, R5, 0x1 ;  /* 0x000000010e0d7424 */ /* 0x000fe400078e0205 */
[----:B------:R-:W-:Y:S02]  /*02a0*/  IMAD R15, R5, R16, 0x1 ;  /* 0x00000001050f7424 */ /* 0x000fe400078e0210 */
[----:B------:R-:W-:Y:S01]  /*02b0*/  IMAD.MOV.U32 R3, RZ, RZ, RZ ;  /* 0x000000ffff037224 */ /* 0x000fe200078e00ff */
[----:B0-----:R-:W-:-:S04]  /*02c0*/  UIADD3 UR4, UP0, UPT, UR4, 0x4, URZ ;  /* 0x0000000404047890 */ /* 0x001fc8000ff1e0ff */
[----:B------:R-:W-:Y:S02]  /*02d0*/  UIADD3.X UR5, UPT, UPT, URZ, UR5, URZ, UP0, !UPT ;  /* 0x00000005ff057290 */ /* 0x000fe400087fe4ff */
[----:B------:R-:W-:-:S04]  /*02e0*/  IMAD.U32 R20, RZ, RZ, UR4 ;  /* 0x00000004ff147e24 */ /* 0x000fc8000f8e00ff */
[----:B------:R-:W-:-:S07]  /*02f0*/  MOV R21, UR5 ;  /* 0x0000000500157c02 */ /* 0x000fce0008000f00 */
.L_x_6:
[----:B------:R-:W-:Y:S01]  /*0300*/  VIADD R19, R19, 0x1 ;  /* 0x0000000113137836 */ /* 0x000fe20000000000 */
[----:B------:R-:W-:Y:S01]  /*0310*/  ISETP.NE.AND P0, PT, R17, RZ, PT ;  /* 0x000000ff1100720c */ /* 0x000fe20003f05270 */
[----:B------:R-:W-:Y:S01]  /*0320*/  VIADD R11, R11, 0x1 ;  /* 0x000000010b0b7836 */ /* 0x000fe20000000000 */
[----:B------:R-:W-:Y:S01]  /*0330*/  MOV R24, R20 ;  /* 0x0000001400187202 */ /* 0x000fe20000000f00 */
[----:B------:R-:W-:Y:S01]  /*0340*/  IMAD.MOV.U32 R25, RZ, RZ, R21 ;  /* 0x000000ffff197224 */ /* 0x000fe200078e0015 */
[----:B------:R-:W-:Y:S01]  /*0350*/  ISETP.EQ.OR P0, PT, R19, RZ, !P0 ;  /* 0x000000ff1300720c */ /* 0x000fe20004702670 */
[----:B------:R-:W-:Y:S01]  /*0360*/  BSSY.RECONVERGENT B0, `(.L_x_4) ;  /* 0x0000052000007945 */ /* 0x000fe20003800200 */
[----:B------:R-:W-:Y:S02]  /*0370*/  IADD3 R20, P2, PT, R24, 0x4, RZ ;  /* 0x0000000418147810 */ /* 0x000fe40007f5e0ff */
[----:B------:R-:W-:-:S03]  /*0380*/  ISETP.NE.AND P1, PT, R11, RZ, PT ;  /* 0x000000ff0b00720c */ /* 0x000fc60003f25270 */
[----:B------:R-:W-:-:S06]  /*0390*/  IMAD.X R21, RZ, RZ, R25, P2 ;  /* 0x000000ffff157224 */ /* 0x000fcc00010e0619 */
[----:B------:R-:W-:Y:S05]  /*03a0*/  @P0 BRA `(.L_x_5) ;  /* 0x0000000400340947 */ /* 0x000fea0003800000 */
[----:B-1----:R-:W-:-:S05]  /*03b0*/  IMAD.WIDE R26, R15, 0x2, R22 ;  /* 0x000000020f1a7825 */ /* 0x002fca00078e0216 */
[----:B------:R-:W2:Y:S02]  /*03c0*/  LDG.E.U16 R2, desc[UR6][R26.64] ;  /* 0x000000061a027981 */ /* 0x000ea4000c1e1500 */
[----:B--2---:R-:W-:-:S04]  /*03d0*/  PRMT R0, R2, 0x9910, RZ ;  /* 0x0000991002007816 */ /* 0x004fc800000000ff */
[----:B------:R-:W-:-:S13]  /*03e0*/  ISETP.GE.AND P2, PT, R0, 0x1, PT ;  /* 0x000000010000780c */ /* 0x000fda0003f46270 */
[----:B------:R-:W2:Y:S01]  /*03f0*/  @P2 LDG.E R0, desc[UR6][R24.64] ;  /* 0x0000000618002981 */ /* 0x000ea2000c1e1900 */
[----:B------:R-:W0:Y:S01]  /*0400*/  @P2 LDC.64 R28, c[0x0][0x388] ;  /* 0x0000e200ff1c2b82 */ /* 0x000e220000000a00 */
[C-C-:B--2--5:R-:W-:Y:S02]  /*0410*/  @P2 IMAD R31, R5.reuse, R10, R0.reuse ;  /* 0x0000000a051f2224 */ /* 0x164fe400078e0200 */
[----:B------:R-:W-:Y:S02]  /*0420*/  @P2 IMAD R33, R5, R12, R0 ;  /* 0x0000000c05212224 */ /* 0x000fe400078e0200 */
[----:B0-----:R-:W-:-:S04]  /*0430*/  @P2 IMAD.WIDE R30, R31, 0x2, R28 ;  /* 0x000000021f1e2825 */ /* 0x001fc800078e021c */
[----:B------:R-:W-:Y:S01]  /*0440*/  @P2 IMAD.WIDE R28, R33, 0x2, R28 ;  /* 0x00000002211c2825 */ /* 0x000fe200078e021c */
[----:B------:R-:W-:Y:S01]  /*0450*/  IADD3 R33, PT, PT, R18, 0x1, RZ ;  /* 0x0000000112217810 */ /* 0x000fe20007ffe0ff */
[----:B------:R-:W2:Y:S04]  /*0460*/  @P2 LDG.E.U16 R4, desc[UR6][R30.64] ;  /* 0x000000061e042981 */ /* 0x000ea8000c1e1500 */
[----:B------:R-:W-:Y:S01]  /*0470*/  IMAD.WIDE R26, R33, 0x2, R22 ;  /* 0x00000002211a7825 */ /* 0x000fe200078e0216 */
[----:B------:R-:W3:Y:S04]  /*0480*/  @P2 LDG.E.U16 R6, desc[UR6][R28.64] ;  /* 0x000000061c062981 */ /* 0x000ee8000c1e1500 */
[----:B------:R-:W4:Y:S01]  /*0490*/  LDG.E.U16 R0, desc[UR6][R26.64] ;  /* 0x000000061a007981 */ /* 0x000f22000c1e1500 */
[----:B--2---:R-:W-:-:S02]  /*04a0*/  @P2 VIMNMX.S16x2 R4, PT, PT, R2, R4, PT ;  /* 0x0000000402042248 */ /* 0x004fc40003fe0300 */
[----:B---3--:R-:W-:Y:S02]  /*04b0*/  @P2 VIMNMX.S16x2 R2, PT, PT, R2, R6, PT ;  /* 0x0000000602022248 */ /* 0x008fe40003fe0300 */
[----:B----4-:R-:W-:-:S04]  /*04c0*/  PRMT R6, R0, 0x9910, RZ ;  /* 0x0000991000067816 */ /* 0x010fc800000000ff */
[----:B------:R-:W-:-:S13]  /*04d0*/  ISETP.GE.AND P0, PT, R6, 0x1, PT ;  /* 0x000000010600780c */ /* 0x000fda0003f06270 */
[----:B------:R-:W2:Y:S01]  /*04e0*/  @P0 LDG.E R6, desc[UR6][R24.64] ;  /* 0x0000000618060981 */ /* 0x000ea2000c1e1900 */
[----:B------:R-:W0:Y:S01]  /*04f0*/  @P0 LDC.64 R28, c[0x0][0x388] ;  /* 0x0000e200ff1c0b82 */ /* 0x000e220000000a00 */
[----:B------:R-:W-:Y:S01]  /*0500*/  @P2 PRMT R4, R4, 0x9910, RZ ;  /* 0x0000991004042816 */ /* 0x000fe200000000ff */
[----:B------:R-:W-:Y:S01]  /*0510*/  IMAD.WIDE R26, R7, 0x2, R26 ;  /* 0x00000002071a7825 */ /* 0x000fe200078e021a */
[----:B------:R-:W-:-:S03]  /*0520*/  @P2 PRMT R8, R2, 0x9910, RZ ;  /* 0x0000991002082816 */ /* 0x000fc600000000ff */
[----:B------:R-:W-:Y:S02]  /*0530*/  @P2 IMAD.MOV.U32 R2, RZ, RZ, R4 ;  /* 0x000000ffff022224 */ /* 0x000fe400078e0004 */
[----:B------:R-:W-:-:S05]  /*0540*/  @P2 IMAD.MOV.U32 R4, RZ, RZ, R8 ;  /* 0x000000ffff042224 */ /* 0x000fca00078e0008 */
[----:B------:R-:W-:Y:S02]  /*0550*/  @P2 IADD3 R3, PT, PT, -R4, R3, R2 ;  /* 0x0000000304032210 */ /* 0x000fe40007ffe102 */
[----:B------:R-:W3:Y:S01]  /*0560*/  LDG.E.U16 R2, desc[UR6][R26.64] ;  /* 0x000000061a027981 */ /* 0x000ee2000c1e1500 */
[CC--:B--2---:R-:W-:Y:S02]  /*0570*/  @P0 IMAD R31, R5.reuse, R6.reuse, R10 ;  /* 0x00000006051f0224 */ /* 0x0c4fe400078e020a */
[----:B------:R-:W-:Y:S02]  /*0580*/  @P0 IMAD R33, R5, R6, R12 ;  /* 0x0000000605210224 */ /* 0x000fe400078e020c */
[----:B0-----:R-:W-:-:S04]  /*0590*/  @P0 IMAD.WIDE R30, R31, 0x2, R28 ;  /* 0x000000021f1e0825 */ /* 0x001fc800078e021c */
[----:B------:R-:W-:Y:S01]  /*05a0*/  @P0 IMAD.WIDE R32, R33, 0x2, R28 ;  /* 0x0000000221200825 */ /* 0x000fe200078e021c */
[----:B------:R-:W2:Y:S03]  /*05b0*/  @P0 LDG.E.U16 R4, desc[UR6][R30.64] ;  /* 0x000000061e040981 */ /* 0x000ea6000c1e1500 */
[----:B------:R-:W-:Y:S01]  /*05c0*/  IMAD.WIDE R28, R13, 0x2, R22 ;  /* 0x000000020d1c7825 */ /* 0x000fe200078e0216 */
[----:B------:R-:W4:Y:S04]  /*05d0*/  @P0 LDG.E.U16 R6, desc[UR6][R32.64] ;  /* 0x0000000620060981 */ /* 0x000f28000c1e1500 */
[----:B------:R-:W3:Y:S02]  /*05e0*/  LDG.E.U16 R8, desc[UR6][R28.64] ;  /* 0x000000061c087981 */ /* 0x000ee4000c1e1500 */
[----:B---3--:R-:W-:-:S04]  /*05f0*/  PRMT R34, R8, 0x9910, RZ ;  /* 0x0000991008227816 */ /* 0x008fc800000000ff */
[----:B------:R-:W-:-:S13]  /*0600*/  ISETP.GE.AND P2, PT, R34, 0x1, PT ;  /* 0x000000012200780c */ /* 0x000fda0003f46270 */
[----:B------:R-:W3:Y:S01]  /*0610*/  @P2 LDG.E R26, desc[UR6][R24.64] ;  /* 0x00000006181a2981 */ /* 0x000ee2000c1e1900 */
[C---:B--2---:R-:W-:Y:S01]  /*0620*/  @P0 VIMNMX.S16x2 R4, PT, PT, R0.reuse, R4, PT ;  /* 0x0000000400040248 */ /* 0x044fe20003fe0300 */
[----:B------:R-:W0:Y:S01]  /*0630*/  @P2 LDC.64 R28, c[0x0][0x388] ;  /* 0x0000e200ff1c2b82 */ /* 0x000e220000000a00 */
[----:B----4-:R-:W-:Y:S02]  /*0640*/  @P0 VIMNMX.S16x2 R0, PT, PT, R0, R6, PT ;  /* 0x0000000600000248 */ /* 0x010fe40003fe0300 */
[----:B------:R-:W-:Y:S02]  /*0650*/  @P0 PRMT R4, R4, 0x9910, RZ ;  /* 0x0000991004040816 */ /* 0x000fe400000000ff */
[----:B------:R-:W-:Y:S02]  /*0660*/  @P0 PRMT R6, R0, 0x9910, RZ ;  /* 0x0000991000060816 */ /* 0x000fe400000000ff */
[----:B------:R-:W-:-:S03]  /*0670*/  @P0 MOV R0, R4 ;  /* 0x0000000400000202 */ /* 0x000fc60000000f00 */
[----:B------:R-:W-:-:S05]  /*0680*/  @P0 IMAD.MOV.U32 R4, RZ, RZ, R6 ;  /* 0x000000ffff040224 */ /* 0x000fca00078e0006 */
[----:B------:R-:W-:Y:S02]  /*0690*/  @P0 IADD3 R3, PT, PT, -R4, R3, R0 ;  /* 0x0000000304030210 */ /* 0x000fe40007ffe100 */
[----:B------:R-:W-:-:S04]  /*06a0*/  PRMT R4, R2, 0x9910, RZ ;  /* 0x0000991002047816 */ /* 0x000fc800000000ff */
[----:B------:R-:W-:-:S13]  /*06b0*/  ISETP.GE.AND P0, PT, R4, 0x1, PT ;  /* 0x000000010400780c */ /* 0x000fda0003f06270 */
[----:B------:R-:W2:Y:S01]  /*06c0*/  @P0 LDG.E R24, desc[UR6][R24.64] ;  /* 0x0000000618180981 */ /* 0x000ea2000c1e1900 */
[C-C-:B---3--:R-:W-:Y:S02]  /*06d0*/  @P2 IMAD R31, R5.reuse, R12, R26.reuse ;  /* 0x0000000c051f2224 */ /* 0x148fe400078e021a */
[----:B------:R-:W-:Y:S02]  /*06e0*/  @P2 IMAD R33, R5, R10, R26 ;  /* 0x0000000a05212224 */ /* 0x000fe400078e021a */
[--C-:B0-----:R-:W-:Y:S01]  /*06f0*/  @P2 IMAD.WIDE R30, R31, 0x2, R28.reuse ;  /* 0x000000021f1e2825 */ /* 0x101fe200078e021c */
[----:B------:R-:W0:Y:S03]  /*0700*/  @P0 LDC.64 R26, c[0x0][0x388] ;  /* 0x0000e200ff1a0b82 */ /* 0x000e260000000a00 */
[----:B------:R-:W-:Y:S01]  /*0710*/  @P2 IMAD.WIDE R32, R33, 0x2, R28 ;  /* 0x0000000221202825 */ /* 0x000fe200078e021c */
[----:B------:R1:W3:Y:S04]  /*0720*/  @P2 LDG.E.U16 R0, desc[UR6][R30.64] ;  /* 0x000000061e002981 */ /* 0x0002e8000c1e1500 */
[----:B------:R-:W4:Y:S01]  /*0730*/  @P2 LDG.E.U16 R4, desc[UR6][R32.64] ;  /* 0x0000000620042981 */ /* 0x000f22000c1e1500 */
[----:B--2---:R-:W-:-:S02]  /*0740*/  @P0 IMAD R29, R5, R24, R12 ;  /* 0x00000018051d0224 */ /* 0x004fc400078e020c */
[----:B-1----:R-:W-:Y:S02]  /*0750*/  @P0 IMAD R31, R5, R24, R10 ;  /* 0x00000018051f0224 */ /* 0x002fe400078e020a */
[----:B0-----:R-:W-:-:S04]  /*0760*/  @P0 IMAD.WIDE R28, R29, 0x2, R26 ;  /* 0x000000021d1c0825 */ /* 0x001fc800078e021a */
[----:B------:R-:W-:Y:S01]  /*0770*/  @P0 IMAD.WIDE R26, R31, 0x2, R26 ;  /* 0x000000021f1a0825 */ /* 0x000fe200078e021a */
[C---:B---3--:R-:W-:Y:S02]  /*0780*/  @P2 VIMNMX.S16x2 R6, PT, PT, R8.reuse, R0, PT ;  /* 0x0000000008062248 */ /* 0x048fe40003fe0300 */
[----:B------:R-:W2:Y:S01]  /*0790*/  @P0 LDG.E.U16 R0, desc[UR6][R28.64] ;  /* 0x000000061c000981 */ /* 0x000ea2000c1e1500 */
[----:B----4-:R-:W-:-:S03]  /*07a0*/  @P2 VIMNMX.S16x2 R8, PT, PT, R8, R4, PT ;  /* 0x0000000408082248 */ /* 0x010fc60003fe0300 */
[----:B------:R-:W3:Y:S01]  /*07b0*/  @P0 LDG.E.U16 R4, desc[UR6][R26.64] ;  /* 0x000000061a040981 */ /* 0x000ee2000c1e1500 */
[----:B------:R-:W-:Y:S02]  /*07c0*/  @P2 PRMT R8, R8, 0x9910, RZ ;  /* 0x0000991008082816 */ /* 0x000fe400000000ff */
[C---:B--2---:R-:W-:Y:S02]  /*07d0*/  @P0 VIMNMX.S16x2 R24, PT, PT, R2.reuse, R0, PT ;  /* 0x0000000002180248 */ /* 0x044fe40003fe0300 */
[----:B---3--:R-:W-:Y:S02]  /*07e0*/  @P0 VIMNMX.S16x2 R4, PT, PT, R2, R4, PT ;  /* 0x0000000402040248 */ /* 0x008fe40003fe0300 */
[----:B------:R-:W-:Y:S02]  /*07f0*/  @P0 PRMT R2, R24, 0x7610, R2 ;  /* 0x0000761018020816 */ /* 0x000fe40000000002 */
[----:B------:R-:W-:Y:S02]  /*0800*/  @P2 PRMT R0, R6, 0x9910, RZ ;  /* 0x0000991006002816 */ /* 0x000fe400000000ff */
[----:B------:R-:W-:Y:S01]  /*0810*/  @P0 PRMT R6, R2, 0x9910, RZ ;  /* 0x0000991002060816 */ /* 0x000fe200000000ff */
[----:B------:R-:W-:Y:S01]  /*0820*/  @P2 IMAD.MOV.U32 R2, RZ, RZ, R8 ;  /* 0x000000ffff022224 */ /* 0x000fe200078e0008 */
[----:B------:R-:W-:-:S02]  /*0830*/  @P0 PRMT R24, R4, 0x9910, RZ ;  /* 0x0000991004180816 */ /* 0x000fc400000000ff */
[----:B------:R-:W-:Y:S02]  /*0840*/  @P0 MOV R4, R6 ;  /* 0x0000000600040202 */ /* 0x000fe40000000f00 */
[----:B------:R-:W-:Y:S01]  /*0850*/  @P2 IADD3 R3, PT, PT, -R2, R3, R0 ;  /* 0x0000000302032210 */ /* 0x000fe20007ffe100 */
[----:B------:R-:W-:-:S05]  /*0860*/  @P0 IMAD.MOV.U32 R6, RZ, RZ, R24 ;  /* 0x000000ffff060224 */ /* 0x000fca00078e0018 */
[----:B------:R-:W-:-:S07]  /*0870*/  @P0 IADD3 R3, PT, PT, -R6, R3, R4 ;  /* 0x0000000306030210 */ /* 0x000fce0007ffe104 */
.L_x_5:
[----:B------:R-:W-:Y:S05]  /*0880*/  BSYNC.RECONVERGENT B0 ;  /* 0x0000000000007941 */ /* 0x000fea0003800200 */
.L_x_4:
[----:B------:R-:W-:Y:S01]  /*0890*/  VIADD R17, R17, 0x1 ;  /* 0x0000000111117836 */ /* 0x000fe20000000000 */
[----:B------:R-:W-:Y:S01]  /*08a0*/  IADD3 R13, PT, PT, R13, 0x1, RZ ;  /* 0x000000010d0d7810 */ /* 0x000fe20007ffe0ff */
[----:B------:R-:W-:Y:S02]  /*08b0*/  IMAD.IADD R18, R5, 0x1, R18 ;  /* 0x0000000105127824 */ /* 0x000fe400078e0212 */
[----:B------:R-:W-:Y:S01]  /*08c0*/  VIADD R15, R15, 0x1 ;  /* 0x000000010f0f7836 */ /* 0x000fe20000000000 */
[----:B------:R-:W-:Y:S06]  /*08d0*/  @P1 BRA `(.L_x_6) ;  /* 0xfffffff800881947 */ /* 0x000fec000383ffff */
.L_x_3:
[----:B------:R-:W0:Y:S01]  /*08e0*/  LDC.64 R20, c[0x0][0x380] ;  /* 0x0000e000ff147b82 */ /* 0x000e220000000a00 */
[----:B------:R-:W-:Y:S02]  /*08f0*/  IMAD R19, R5, R16, R14 ;  /* 0x0000001005137224 */ /* 0x000fe400078e020e */
[----:B------:R-:W-:Y:S02]  /*0900*/  IMAD R7, R14, R5, R16 ;  /* 0x000000050e077224 */ /* 0x000fe400078e0210 */
[----:B0-----:R-:W-:-:S04]  /*0910*/  IMAD.WIDE R18, R19, 0x2, R20 ;  /* 0x0000000213127825 */ /* 0x001fc800078e0214 */
[----:B------:R-:W-:Y:S01]  /*0920*/  IMAD.WIDE R20, R7, 0x2, R20 ;  /* 0x0000000207147825 */ /* 0x000fe200078e0214 */
[----:B------:R-:W2:Y:S01]  /*0930*/  LDG.E.U16 R0, desc[UR6][R18.64] ;  /* 0x0000000612007981 */ /* 0x000ea2000c1e1500 */
[----:B------:R-:W0:Y:S03]  /*0940*/  LDC.64 R6, c[0x0][0x388] ;  /* 0x0000e200ff067b82 */ /* 0x000e260000000a00 */
[----:B------:R-:W3:Y:S01]  /*0950*/  LDG.E.U16 R2, desc[UR6][R20.64] ;  /* 0x0000000614027981 */ /* 0x000ee2000c1e1500 */
[C---:B-----5:R-:W-:Y:S02]  /*0960*/  IMAD R13, R5.reuse, R12, R10 ;  /* 0x0000000c050d7224 */ /* 0x060fe400078e020a */
[----:B------:R-:W-:Y:S02]  /*0970*/  IMAD R11, R5, R10, R12 ;  /* 0x0000000a050b7224 */ /* 0x000fe400078e020c */
[----:B0-----:R-:W-:-:S04]  /*0980*/  IMAD.WIDE R12, R13, 0x2, R6 ;  /* 0x000000020d0c7825 */ /* 0x001fc800078e0206 */
[----:B------:R-:W-:Y:S02]  /*0990*/  IMAD.WIDE R10, R11, 0x2, R6 ;  /* 0x000000020b0a7825 */ /* 0x000fe400078e0206 */
[----:B------:R-:W0:Y:S01]  /*09a0*/  LDC.64 R6, c[0x0][0x3a0] ;  /* 0x0000e800ff067b82 */ /* 0x000e220000000a00 */
[----:B--2---:R-:W-:Y:S02]  /*09b0*/  PRMT R4, R0, 0x9910, RZ ;  /* 0x0000991000047816 */ /* 0x004fe400000000ff */
[----:B---3--:R-:W-:Y:S02]  /*09c0*/  PRMT R8, R2, 0x9910, RZ ;  /* 0x0000991002087816 */ /* 0x008fe400000000ff */
[----:B------:R-:W-:Y:S02]  /*09d0*/  ISETP.GE.AND P0, PT, R4, 0x1, PT ;  /* 0x000000010400780c */ /* 0x000fe40003f06270 */
[----:B------:R-:W-:-:S04]  /*09e0*/  MOV R4, R8 ;  /* 0x0000000800047202 */ /* 0x000fc80000000f00 */
[----:B------:R-:W-:Y:S02]  /*09f0*/  ISETP.GE.AND P1, PT, R4, 0x1, PT ;  /* 0x000000010400780c */ /* 0x000fe40003f26270 */
[----:B------:R-:W2:Y:S05]  /*0a00*/  LDC.64 R4, c[0x0][0x3a8] ;  /* 0x0000ea00ff047b82 */ /* 0x000eaa0000000a00 */
[----:B------:R-:W3:Y:S04]  /*0a10*/  @P0 LDG.E.S16 R17, desc[UR6][R12.64] ;  /* 0x000000060c110981 */ /* 0x000ee8000c1e1700 */
[----:B------:R-:W4:Y:S04]  /*0a20*/  @P0 LDG.E.S16 R15, desc[UR6][R10.64] ;  /* 0x000000060a0f0981 */ /* 0x000f28000c1e1700 */
[----:B------:R-:W2:Y:S04]  /*0a30*/  @P1 LDG.E.S16 R19, desc[UR6][R12.64] ;  /* 0x000000060c131981 */ /* 0x000ea8000c1e1700 */
[----:B------:R-:W2:Y:S01]  /*0a40*/  @P1 LDG.E.S16 R21, desc[UR6][R10.64] ;  /* 0x000000060a151981 */ /* 0x000ea2000c1e1700 */
[----:B0-----:R-:W-:Y:S01]  /*0a50*/  IMAD.WIDE R6, R9, 0x4, R6 ;  /* 0x0000000409067825 */ /* 0x001fe200078e0206 */
[----:B---3--:R-:W-:-:S03]  /*0a60*/  @P0 VIMNMX R8, PT, PT, R0, R17, PT ;  /* 0x0000001100080248 */ /* 0x008fc60003fe0100 */
[----:B------:R-:W-:Y:S01]  /*0a70*/  IMAD.MOV.U32 R17, RZ, RZ, R3 ;  /* 0x000000ffff117224 */ /* 0x000fe200078e0003 */
[----:B----4-:R-:W-:-:S04]  /*0a80*/  @P0 VIMNMX R15, PT, PT, R0, R15, PT ;  /* 0x0000000f000f0248 */ /* 0x010fc80003fe0100 */
[----:B------:R-:W-:Y:S02]  /*0a90*/  @P0 IADD3 R17, PT, PT, -R8, R15, R17 ;  /* 0x0000000f08110210 */ /* 0x000fe40007ffe111 */
[-C--:B--2---:R-:W-:Y:S02]  /*0aa0*/  @P1 VIMNMX R0, PT, PT, R19, R2.reuse, PT ;  /* 0x0000000213001248 */ /* 0x084fe40003fe0100 */
[----:B------:R-:W-:Y:S02]  /*0ab0*/  @P1 VIMNMX R3, PT, PT, R21, R2, PT ;  /* 0x0000000215031248 */ /* 0x000fe40003fe0100 */
[----:B------:R-:W-:Y:S02]  /*0ac0*/  SHF.L.U32 R15, R9, 0x1, RZ ;  /* 0x00000001090f7819 */ /* 0x000fe400000006ff */
[----:B------:R-:W-:-:S03]  /*0ad0*/  @P1 IADD3 R17, PT, PT, -R3, R0, R17 ;  /* 0x0000000003111210 */ /* 0x000fc60007ffe111 */
[----:B------:R-:W-:Y:S02]  /*0ae0*/  IMAD.WIDE R4, R15, 0x4, R4 ;  /* 0x000000040f047825 */ /* 0x000fe400078e0204 */
[----:B------:R-:W-:Y:S04]  /*0af0*/  STG.E desc[UR6][R6.64], R17 ;  /* 0x0000001106007986 */ /* 0x000fe8000c101906 */
[----:B------:R-:W-:Y:S04]  /*0b00*/  STG.E desc[UR6][R4.64], R16 ;  /* 0x0000001004007986 */ /* 0x000fe8000c101906 */
[----:B------:R-:W-:Y:S01]  /*0b10*/  STG.E desc[UR6][R4.64+0x4], R14 ;  /* 0x0000040e04007986 */ /* 0x000fe2000c101906 */
[----:B------:R-:W-:Y:S05]  /*0b20*/  EXIT ;  /* 0x000000000000794d */ /* 0x000fea0003800000 */
.L_x_7:
[----:B------:R-:W-:-:S00]  /*0b30*/  BRA `(.L_x_7) ;  /* 0xfffffffc00fc7947 */ /* 0x000fc0000383ffff */
[----:B------:R-:W-:-:S00]  /*0b40*/  NOP ;  /* 0x0000000000007918 */ /* 0x000fc00000000000 */
        /* <DEDUP_REMOVED lines=11> */
.L_x_49:


//--------------------- .text._Z28calculateThreeNodeSwapKernelPKsS0_PKiiliPiS3_ --------------------------
	.section	.text._Z28calculateThreeNodeSwapKernelPKsS0_PKiiliPiS3_,"ax",@progbits
	.align	128
        .global         _Z28calculateThreeNodeSwapKernelPKsS0_PKiiliPiS3_
        .type           _Z28calculateThreeNodeSwapKernelPKsS0_PKiiliPiS3_,@function
        .size           _Z28calculateThreeNodeSwapKernelPKsS0_PKiiliPiS3_,(.L_x_50 - _Z28calculateThreeNodeSwapKernelPKsS0_PKiiliPiS3_)
        .other          _Z28calculateThreeNodeSwapKernelPKsS0_PKiiliPiS3_,@"STO_CUDA_ENTRY STV_DEFAULT"
_Z28calculateThreeNodeSwapKernelPKsS0_PKiiliPiS3_:
.text._Z28calculateThreeNodeSwapKernelPKsS0_PKiiliPiS3_:
[----:B------:R-:W0:Y:S01]  /*0000*/  LDC R1, c[0x0][0x37c] ;  /* 0x0000df00ff017b82 */ /* 0x000e220000000800 */
[----:B------:R-:W1:Y:S07]  /*0010*/  S2R R0, SR_TID.X ;  /* 0x0000000000007919 */ /* 0x000e6e0000002100 */
[----:B------:R-:W1:Y:S01]  /*0020*/  S2UR UR4, SR_CTAID.X ;  /* 0x00000000000479c3 */ /* 0x000e620000002500 */
[----:B------:R-:W2:Y:S01]  /*0030*/  LDCU UR5, c[0x0][0x3a8] ;  /* 0x00007500ff0577ac */ /* 0x000ea20008000800 */
[----:B0-----:R-:W-:-:S05]  /*0040*/  VIADD R1, R1, 0xffffffb8 ;  /* 0xffffffb801017836 */ /* 0x001fca0000000000 */
[----:B------:R-:W-:Y:S01]  /*0050*/  R2UR UR14, R1 ;  /* 0x00000000010e72ca */ /* 0x000fe200000e0000 */
[----:B------:R-:W1:Y:S02]  /*0060*/  LDC R25, c[0x0][0x360] ;  /* 0x0000d800ff197b82 */ /* 0x000e640000000800 */
[----:B-1----:R-:W-:-:S05]  /*0070*/  IMAD R25, R25, UR4, R0 ;  /* 0x0000000419197c24 */ /* 0x002fca000f8e0200 */
[----:B--2---:R-:W-:-:S13]  /*0080*/  ISETP.GE.AND P0, PT, R25, UR5, PT ;  /* 0x0000000519007c0c */ /* 0x004fda000bf06270 */
[----:B------:R-:W-:Y:S05]  /*0090*/  @P0 EXIT ;  /* 0x000000000000094d */ /* 0x000fea0003800000 */
[----:B------:R-:W0:Y:S01]  /*00a0*/  LDCU UR10, c[0x0][0x398] ;  /* 0x00007300ff0a77ac */ /* 0x000e220008000800 */
[----:B------:R-:W-:Y:S01]  /*00b0*/  SHF.R.S32.HI R0, RZ, 0x1f, R25 ;  /* 0x0000001fff007819 */ /* 0x000fe20000011419 */
[----:B------:R-:W-:Y:S01]  /*00c0*/  BSSY.RECONVERGENT B0, `(.L_x_8) ;  /* 0x0000039000007945 */ /* 0x000fe20003800200 */
[----:B------:R-:W-:Y:S01]  /*00d0*/  IMAD.MOV.U32 R23, RZ, RZ, 0x1 ;  /* 0x00000001ff177424 */ /* 0x000fe200078e00ff */
[----:B0-----:R-:W-:Y:S02]  /*00e0*/  UIADD3 UR11, UPT, UPT, UR10, -0x1, URZ ;  /* 0xffffffff0a0b7890 */ /* 0x001fe4000fffe0ff */
[----:B------:R-:W-:-:S04]  /*00f0*/  UIADD3 UR4, UPT, UPT, UR10, -0x2, URZ ;  /* 0xfffffffe0a047890 */ /* 0x000fc8000fffe0ff */
[----:B------:R-:W-:-:S04]  /*0100*/  UIMAD.WIDE UR4, UR11, UR4, URZ ;  /* 0x000000040b0472a5 */ /* 0x000fc8000f8e02ff */
[----:B------:R-:W-:Y:S02]  /*0110*/  UIMAD.WIDE.U32 UR6, UR5, -0x55555555, URZ ;  /* 0xaaaaaaab050678a5 */ /* 0x000fe4000f8e00ff */
[----:B------:R-:W-:Y:S02]  /*0120*/  UIMAD.WIDE.U32 UR12, UR4, -0x55555555, URZ ;  /* 0xaaaaaaab040c78a5 */ /* 0x000fe4000f8e00ff */
[----:B------:R-:W-:Y:S02]  /*0130*/  UIMAD.WIDE.U32 UR6, UP0, UR4, 0x2aaaaaaa, UR6 ;  /* 0x2aaaaaaa040678a5 */ /* 0x000fe4000f800006 */
[----:B------:R-:W-:Y:S02]  /*0140*/  UISETP.LT.AND UP1, UPT, UR5, URZ, UPT ;  /* 0x000000ff0500728c */ /* 0x000fe4000bf21270 */
[----:B------:R-:W-:Y:S02]  /*0150*/  UIADD3.X UR9, UPT, UPT, URZ, URZ, URZ, UP0, !UPT ;  /* 0x000000ffff097290 */ /* 0x000fe400087fe4ff */
[----:B------:R-:W-:Y:S01]  /*0160*/  UIADD3 URZ, UP0, UPT, UR13, UR6, URZ ;  /* 0x000000060dff7290 */ /* 0x000fe2000ff1e0ff */
[----:B------:R-:W-:-:S02]  /*0170*/  UMOV UR8, UR7 ;  /* 0x0000000700087c82 */ /* 0x000fc40008000000 */
[----:B------:R-:W0:Y:S01]  /*0180*/  LDCU.64 UR12, c[0x0][0x3a0] ;  /* 0x00007400ff0c77ac */ /* 0x000e220008000a00 */
[----:B------:R-:W-:-:S04]  /*0190*/  UIMAD.WIDE.U32.X UR6, UR5, 0x2aaaaaaa, UR8, UP0 ;  /* 0x2aaaaaaa050678a5 */ /* 0x000fc800080e0408 */
[----:B------:R-:W-:-:S04]  /*01a0*/  UIADD3 UR4, UP0, UPT, UR6, 0x55555555, URZ ;  /* 0x5555555506047890 */ /* 0x000fc8000ff1e0ff */
[----:B------:R-:W-:Y:S02]  /*01b0*/  UIADD3.X UR5, UPT, UPT, UR7, -0x2aaaaaab, URZ, UP0, !UPT ;  /* 0xd555555507057890 */ /* 0x000fe400087fe4ff */
[----:B------:R-:W-:Y:S02]  /*01c0*/  USEL UR4, UR4, UR6, UP1 ;  /* 0x0000000604047287 */ /* 0x000fe40008800000 */
[----:B------:R-:W-:Y:S01]  /*01d0*/  USEL UR5, UR5, UR7, UP1 ;  /* 0x0000000705057287 */ /* 0x000fe20008800000 */
[----:B0-----:R-:W-:Y:S01]  /*01e0*/  IADD3 R15, P0, PT, R25, UR12, RZ ;  /* 0x0000000c190f7c10 */ /* 0x001fe2000ff1e0ff */
[----:B------:R-:W0:Y:S03]  /*01f0*/  LDCU UR6, c[0x0][0x398] ;  /* 0x00007300ff0677ac */ /* 0x000e260008000800 */
[----:B------:R-:W-:Y:S01]  /*0200*/  IADD3.X R17, PT, PT, R0, UR13, RZ, P0, !PT ;  /* 0x0000000d00117c10 */ /* 0x000fe200087fe4ff */
[----:B------:R-:W-:-:S04]  /*0210*/  ULEA.HI UR4, UP0, UR5, UR4, URZ, 0x1 ;  /* 0x0000000405047291 */ /* 0x000fc8000f8108ff */
[----:B------:R-:W-:Y:S02]  /*0220*/  UIADD3.X UR5, UPT, UPT, URZ, UR5, URZ, UP0, !UPT ;  /* 0x00000005ff057290 */ /* 0x000fe400087fe4ff */
[----:B------:R-:W-:-:S04]  /*0230*/  ISETP.GE.U32.AND P0, PT, R15, UR4, PT ;  /* 0x000000040f007c0c */ /* 0x000fc8000bf06070 */
[----:B------:R-:W-:Y:S01]  /*0240*/  ISETP.GE.AND.EX P0, PT, R17, UR5, PT, P0 ;  /* 0x0000000511007c0c */ /* 0x000fe2000bf06300 */
[----:B0-----:R-:W-:-:S12]  /*0250*/  IMAD.U32 R0, RZ, RZ, UR6 ;  /* 0x00000006ff007e24 */ /* 0x001fd8000f8e00ff */
[----:B------:R-:W-:Y:S05]  /*0260*/  @!P0 BRA `(.L_x_9) ;  /* 0x0000000000788947 */ /* 0x000fea0003800000 */
[----:B------:R-:W-:Y:S01]  /*0270*/  BSSY.RECONVERGENT B1, `(.L_x_9) ;  /* 0x000001d000017945 */ /* 0x000fe20003800200 */
[----:B------:R-:W-:Y:S02]  /*0280*/  IMAD.U32 R10, RZ, RZ, UR4 ;  /* 0x00000004ff0a7e24 */ /* 0x000fe4000f8e00ff */
[----:B------:R-:W-:Y:S02]  /*0290*/  IMAD.U32 R11, RZ, RZ, UR5 ;  /* 0x00000005ff0b7e24 */ /* 0x000fe4000f8e00ff */
[----:B------:R-:W-:Y:S02]  /*02a0*/  IMAD.MOV.U32 R23, RZ, RZ, 0x1 ;  /* 0x00000001ff177424 */ /* 0x000fe400078e00ff */
[----:B------:R-:W-:-:S07]  /*02b0*/  IMAD.U32 R0, RZ, RZ, UR6 ;  /* 0x00000006ff007e24 */ /* 0x000fce000f8e00ff */
.L_x_10:
[C---:B------:R-:W-:Y:S02]  /*02c0*/  VIADD R3, R0.reuse, 0xfffffffd ;  /* 0xfffffffd00037836 */ /* 0x040fe40000000000 */
[C---:B------:R-:W-:Y:S02]  /*02d0*/  VIADD R2, R0.reuse, 0xfffffffe ;  /* 0xfffffffe00027836 */ /* 0x040fe40000000000 */
[----:B------:R-:W-:Y:S02]  /*02e0*/  VIADD R0, R0, 0xffffffff ;  /* 0xffffffff00007836 */ /* 0x000fe40000000000 */
[----:B------:R-:W-:-:S04]  /*02f0*/  IMAD.WIDE R2, R2, R3, RZ ;  /* 0x0000000302027225 */ /* 0x000fc800078e02ff */
[----:B------:R-:W-:Y:S01]  /*0300*/  VIADD R23, R23, 0x1 ;  /* 0x0000000117177836 */ /* 0x000fe20000000000 */
[C---:B------:R-:W-:Y:S01]  /*0310*/  ISETP.LT.AND P1, PT, R3.reuse, RZ, PT ;  /* 0x000000ff0300720c */ /* 0x040fe20003f21270 */
[----:B------:R-:W-:-:S04]  /*0320*/  IMAD.WIDE.U32 R4, R3, -0x55555555, RZ ;  /* 0xaaaaaaab03047825 */ /* 0x000fc800078e00ff */
[----:B------:R-:W-:-:S04]  /*0330*/  IMAD.WIDE.U32 R6, P0, R2, 0x2aaaaaaa, R4 ;  /* 0x2aaaaaaa02067825 */ /* 0x000fc80007800004 */
[----:B------:R-:W-:-:S04]  /*0340*/  IMAD.WIDE.U32 R4, R2, -0x55555555, RZ ;  /* 0xaaaaaaab02047825 */ /* 0x000fc800078e00ff */
[----:B------:R-:W-:Y:S01]  /*0350*/  IMAD.X R9, RZ, RZ, RZ, P0 ;  /* 0x000000ffff097224 */ /* 0x000fe200000e06ff */
[----:B------:R-:W-:Y:S01]  /*0360*/  IADD3 RZ, P0, PT, R5, R6, RZ ;  /* 0x0000000605ff7210 */ /* 0x000fe20007f1e0ff */
[----:B------:R-:W-:-:S04]  /*0370*/  IMAD.MOV.U32 R8, RZ, RZ, R7 ;  /* 0x000000ffff087224 */ /* 0x000fc800078e0007 */
[----:B------:R-:W-:-:S03]  /*0380*/  IMAD.WIDE.U32.X R4, R3, 0x2aaaaaaa, R8, P0 ;  /* 0x2aaaaaaa03047825 */ /* 0x000fc600000e0408 */
[----:B------:R-:W-:-:S04]  /*0390*/  IADD3 R7, P0, PT, R4, 0x55555555, RZ ;  /* 0x5555555504077810 */ /* 0x000fc80007f1e0ff */
[----:B------:R-:W-:Y:S02]  /*03a0*/  IADD3.X R3, PT, PT, R5, -0x2aaaaaab, RZ, P0, !PT ;  /* 0xd555555505037810 */ /* 0x000fe400007fe4ff */
[----:B------:R-:W-:Y:S02]  /*03b0*/  SEL R2, R7, R4, P1 ;  /* 0x0000000407027207 */ /* 0x000fe40000800000 */
[----:B------:R-:W-:Y:S02]  /*03c0*/  SEL R5, R3, R5, P1 ;  /* 0x0000000503057207 */ /* 0x000fe40000800000 */
[----:B------:R-:W-:Y:S02]  /*03d0*/  IADD3 R15, P0, PT, R15, -R10, RZ ;  /* 0x8000000a0f0f7210 */ /* 0x000fe40007f1e0ff */
[----:B------:R-:W-:-:S03]  /*03e0*/  LEA.HI R10, P1, R5, R2, RZ, 0x1 ;  /* 0x00000002050a7211 */ /* 0x000fc600078308ff */
[----:B------:R-:W-:Y:S01]  /*03f0*/  IMAD.X R17, R17, 0x1, ~R11, P0 ;  /* 0x0000000111117824 */ /* 0x000fe200000e0e0b */
[----:B------:R-:W-:Y:S01]  /*0400*/  ISETP.GE.U32.AND P0, PT, R15, R10, PT ;  /* 0x0000000a0f00720c */ /* 0x000fe20003f06070 */
[----:B------:R-:W-:-:S05]  /*0410*/  IMAD.X R11, RZ, RZ, R5, P1 ;  /* 0x000000ffff0b7224 */ /* 0x000fca00008e0605 */
[----:B------:R-:W-:-:S13]  /*0420*/  ISETP.GE.AND.EX P0, PT, R17, R11, PT, P0 ;  /* 0x0000000b1100720c */ /* 0x000fda0003f06300 */
[----:B------:R-:W-:Y:S05]  /*0430*/  @P0 BRA `(.L_x_10) ;  /* 0xfffffffc00a00947 */ /* 0x000fea000383ffff */
[----:B------:R-:W-:Y:S05]  /*0440*/  BSYNC.RECONVERGENT B1 ;  /* 0x0000000000017941 */ /* 0x000fea0003800200 */
.L_x_9:
[----:B------:R-:W-:Y:S05]  /*0450*/  BSYNC.RECONVERGENT B0 ;  /* 0x0000000000007941 */ /* 0x000fea0003800200 */
.L_x_8:
[----:B------:R-:W0:Y:S01]  /*0460*/  LDC.64 R12, c[0x0][0x390] ;  /* 0x0000e400ff0c7b82 */ /* 0x000e220000000a00 */
[----:B------:R-:W-:Y:S01]  /*0470*/  VIADD R0, R0, 0xfffffffe ;  /* 0xfffffffe00007836 */ /* 0x000fe20000000000 */
[----:B------:R-:W1:Y:S01]  /*0480*/  LDCU.64 UR12, c[0x0][0x358] ;  /* 0x00006b00ff0c77ac */ /* 0x000e620008000a00 */
[----:B------:R-:W-:Y:S01]  /*0490*/  BSSY.RECONVERGENT B0, `(.L_x_11) ;  /* 0x000000f000007945 */ /* 0x000fe20003800200 */
[----:B------:R-:W-:Y:S02]  /*04a0*/  VIADD R21, R23, 0x1 ;  /* 0x0000000117157836 */ /* 0x000fe40000000000 */
[----:B------:R-:W-:Y:S02]  /*04b0*/  ISETP.GE.U32.AND P0, PT, R15, R0, PT ;  /* 0x000000000f00720c */ /* 0x000fe40003f06070 */
[----:B------:R-:W-:-:S04]  /*04c0*/  SHF.R.S32.HI R2, RZ, 0x1f, R0 ;  /* 0x0000001fff027819 */ /* 0x000fc80000011400 */
[----:B------:R-:W-:Y:S01]  /*04d0*/  ISETP.GE.AND.EX P0, PT, R17, R2, PT, P0 ;  /* 0x000000021100720c */ /* 0x000fe20003f06300 */
[----:B0-----:R-:W-:-:S12]  /*04e0*/  IMAD.WIDE.U32 R6, R23, 0x4, R12 ;  /* 0x0000000417067825 */ /* 0x001fd800078e000c */
[----:B-1----:R-:W-:Y:S05]  /*04f0*/  @!P0 BRA `(.L_x_12) ;  /* 0x0000000000208947 */ /* 0x002fea0003800000 */
.L_x_13:
[----:B------:R-:W-:Y:S01]  /*0500*/  IADD3 R15, P0, PT, R15, -R0, RZ ;  /* 0x800000000f0f7210 */ /* 0x000fe20007f1e0ff */
[----:B------:R-:W-:Y:S01]  /*0510*/  VIADD R21, R21, 0x1 ;  /* 0x0000000115157836 */ /* 0x000fe20000000000 */
[----:B------:R-:W-:-:S03]  /*0520*/  IADD3 R0, P1, PT, R0, -0x1, RZ ;  /* 0xffffffff00007810 */ /* 0x000fc60007f3e0ff */
[----:B------:R-:W-:Y:S01]  /*0530*/  IMAD.X R17, R17, 0x1, ~R2, P0 ;  /* 0x0000000111117824 */ /* 0x000fe200000e0e02 */
[----:B------:R-:W-:Y:S02]  /*0540*/  IADD3.X R2, PT, PT, R2, -0x1, RZ, P1, !PT ;  /* 0xffffffff02027810 */ /* 0x000fe40000ffe4ff */
[----:B------:R-:W-:-:S04]  /*0550*/  ISETP.GE.U32.AND P0, PT, R15, R0, PT ;  /* 0x000000000f00720c */ /* 0x000fc80003f06070 */
[----:B------:R-:W-:-:S13]  /*0560*/  ISETP.GE.AND.EX P0, PT, R17, R2, PT, P0 ;  /* 0x000000021100720c */ /* 0x000fda0003f06300 */
[----:B------:R-:W-:Y:S05]  /*0570*/  @P0 BRA `(.L_x_13) ;  /* 0xfffffffc00e00947 */ /* 0x000fea000383ffff */
.L_x_12:
[----:B------:R-:W-:Y:S05]  /*0580*/  BSYNC.RECONVERGENT B0 ;  /* 0x0000000000007941 */ /* 0x000fea0003800200 */
.L_x_11:
[----:B------:R-:W-:Y:S01]  /*0590*/  VIADD R36, R15, 0x1 ;  /* 0x000000010f247836 */ /* 0x000fe20000000000 */
[----:B------:R-:W0:Y:S01]  /*05a0*/  LDC.64 R8, c[0x0][0x380] ;  /* 0x0000e000ff087b82 */ /* 0x000e220000000a00 */
[----:B------:R-:W-:Y:S01]  /*05b0*/  IMAD.WIDE.U32 R10, R21, 0x4, R12 ;  /* 0x00000004150a7825 */ /* 0x000fe200078e000c */
[----:B------:R-:W2:Y:S01]  /*05c0*/  LDG.E R27, desc[UR12][R6.64] ;  /* 0x0000000c061b7981 */ /* 0x000ea2000c1e1900 */
[----:B------:R-:W-:Y:S02]  /*05d0*/  UIADD3 UR17, UPT, UPT, UR10, 0x1, URZ ;  /* 0x000000010a117890 */ /* 0x000fe4000fffe0ff */
[----:B------:R-:W-:Y:S01]  /*05e0*/  IMAD.IADD R5, R36, 0x1, R21 ;  /* 0x0000000124057824 */ /* 0x000fe200078e0215 */
[----:B------:R-:W3:Y:S01]  /*05f0*/  LDG.E R3, desc[UR12][R10.64] ;  /* 0x0000000c0a037981 */ /* 0x000ee2000c1e1900 */
[----:B------:R-:W1:Y:S02]  /*0600*/  LDCU.64 UR4, c[0x0][0x380] ;  /* 0x00007000ff0477ac */ /* 0x000e640008000a00 */
[----:B------:R-:W-:-:S05]  /*0610*/  IMAD.WIDE R12, R5, 0x4, R12 ;  /* 0x00000004050c7825 */ /* 0x000fca00078e020c */
[----:B------:R-:W4:Y:S01]  /*0620*/  LDG.E R2, desc[UR12][R12.64] ;  /* 0x0000000c0c027981 */ /* 0x000f22000c1e1900 */
[----:B------:R-:W-:Y:S02]  /*0630*/  IMAD R0, R23, UR17, RZ ;  /* 0x0000001117007c24 */ /* 0x000fe4000f8e02ff */
[----:B------:R-:W-:Y:S02]  /*0640*/  IMAD R4, R5, UR17, RZ ;  /* 0x0000001105047c24 */ /* 0x000fe4000f8e02ff */
[--C-:B------:R-:W-:Y:S02]  /*0650*/  IMAD.IADD R15, R0, 0x1, R21.reuse ;  /* 0x00000001000f7824 */ /* 0x100fe400078e0215 */
[----:B------:R-:W-:Y:S02]  /*0660*/  IMAD.IADD R33, R4, 0x1, R21 ;  /* 0x0000000104217824 */ /* 0x000fe400078e0215 */
[----:B0-----:R-:W-:-:S04]  /*0670*/  IMAD.WIDE R14, R15, 0x2, R8 ;  /* 0x000000020f0e7825 */ /* 0x001fc800078e0208 */
[----:B------:R-:W-:Y:S01]  /*0680*/  IMAD.IADD R35, R4, 0x1, R23 ;  /* 0x0000000104237824 */ /* 0x000fe200078e0217 */
[----:B------:R-:W5:Y:S01]  /*0690*/  LDG.E.U16 R6, desc[UR12][R14.64] ;  /* 0x0000000c0e067981 */ /* 0x000f62000c1e1500 */
[----:B------:R-:W-:-:S04]  /*06a0*/  IMAD.WIDE R36, R36, 0x2, R14 ;  /* 0x0000000224247825 */ /* 0x000fc800078e020e */
[--C-:B------:R-:W-:Y:S01]  /*06b0*/  IMAD.WIDE R32, R33, 0x2, R8.reuse ;  /* 0x0000000221207825 */ /* 0x100fe200078e0208 */
[----:B------:R-:W5:Y:S03]  /*06c0*/  LDG.E.U16 R7, desc[UR12][R36.64] ;  /* 0x0000000c24077981 */ /* 0x000f66000c1e1500 */
[----:B------:R-:W-:Y:S01]  /*06d0*/  IMAD.WIDE R34, R35, 0x2, R8 ;  /* 0x0000000223227825 */ /* 0x000fe200078e0208 */
[----:B------:R-:W5:Y:S04]  /*06e0*/  LDG.E.U16 R10, desc[UR12][R32.64] ;  /* 0x0000000c200a7981 */ /* 0x000f68000c1e1500 */
[----:B------:R-:W5:Y:S01]  /*06f0*/  LDG.E.U16 R11, desc[UR12][R34.64] ;  /* 0x0000000c220b7981 */ /* 0x000f62000c1e1500 */
[----:B------:R-:W-:-:S04]  /*0700*/  IMAD R0, R21, UR17, RZ ;  /* 0x0000001115007c24 */ /* 0x000fc8000f8e02ff */
[----:B------:R-:W-:Y:S02]  /*0710*/  IMAD.IADD R29, R0, 0x1, R23 ;  /* 0x00000001001d7824 */ /* 0x000fe400078e0217 */
[----:B------:R-:W-:Y:S02]  /*0720*/  IMAD.IADD R31, R5, 0x1, R0 ;  /* 0x00000001051f7824 */ /* 0x000fe400078e0200 */
[----:B------:R-:W-:-:S04]  /*0730*/  IMAD.WIDE R28, R29, 0x2, R8 ;  /* 0x000000021d1c7825 */ /* 0x000fc800078e0208 */
[----:B------:R-:W-:Y:S01]  /*0740*/  IMAD.WIDE R30, R31, 0x2, R8 ;  /* 0x000000021f1e7825 */ /* 0x000fe200078e0208 */
[----:B-1----:R-:W-:Y:S01]  /*0750*/  UIADD3 UR4, UP0, UPT, UR4, 0x2, URZ ;  /* 0x0000000204047890 */ /* 0x002fe2000ff1e0ff */
[----:B------:R0:W5:Y:S02]  /*0760*/  LDG.E.U16 R8, desc[UR12][R28.64] ;  /* 0x0000000c1c087981 */ /* 0x000164000c1e1500 */
[----:B------:R-:W-:Y:S02]  /*0770*/  IMAD.U32 R4, RZ, RZ, UR10 ;  /* 0x0000000aff047e24 */ /* 0x000fe4000f8e00ff */
[----:B------:R1:W5:Y:S02]  /*0780*/  LDG.E.U16 R9, desc[UR12][R30.64] ;  /* 0x0000000c1e097981 */ /* 0x000364000c1e1500 */
[----:B------:R-:W-:Y:S01]  /*0790*/  IMAD R4, R4, 0x2, R23 ;  /* 0x0000000204047824 */ /* 0x000fe200078e0217 */
[----:B------:R-:W-:Y:S02]  /*07a0*/  ULOP3.LUT UR15, UR10, 0x1, URZ, 0xc0, !UPT ;  /* 0x000000010a0f7892 */ /* 0x000fe4000f8ec0ff */
[----:B------:R-:W-:-:S02]  /*07b0*/  VIADD R0, R23, UR10 ;  /* 0x0000000a17007c36 */ /* 0x000fc40008000000 */
[----:B0-----:R-:W-:Y:S01]  /*07c0*/  IMAD.MOV.U32 R29, RZ, RZ, RZ ;  /* 0x000000ffff1d7224 */ /* 0x001fe200078e00ff */
[----:B------:R-:W-:Y:S01]  /*07d0*/  ULOP3.LUT UR16, UR10, 0x7ffffffe, URZ, 0xc0, !UPT ;  /* 0x7ffffffe0a107892 */ /* 0x000fe2000f8ec0ff */
[----:B-1----:R-:W-:Y:S01]  /*07e0*/  IMAD.MOV.U32 R30, RZ, RZ, RZ ;  /* 0x000000ffff1e7224 */ /* 0x002fe200078e00ff */
[----:B------:R-:W-:Y:S02]  /*07f0*/  ULEA UR8, UR10, 0x2, 0x1 ;  /* 0x000000020a087891 */ /* 0x000fe4000f8e08ff */
[----:B------:R-:W-:Y:S01]  /*0800*/  UIADD3.X UR5, UPT, UPT, URZ, UR5, URZ, UP0, !UPT ;  /* 0x00000005ff057290 */ /* 0x000fe200087fe4ff */
[----:B------:R-:W-:Y:S01]  /*0810*/  UMOV UR10, 0x1 ;  /* 0x00000001000a7882 */ /* 0x000fe20000000000 */
[----:B--2---:R-:W-:Y:S02]  /*0820*/  IMAD.MOV.U32 R19, RZ, RZ, R27 ;  /* 0x000000ffff137224 */ /* 0x004fe400078e001b */
[--C-:B---3--:R-:W-:Y:S02]  /*0830*/  IMAD.MOV.U32 R16, RZ, RZ, R3.reuse ;  /* 0x000000ffff107224 */ /* 0x108fe400078e0003 */
[----:B------:R-:W-:-:S02]  /*0840*/  IMAD.MOV.U32 R18, RZ, RZ, R3 ;  /* 0x000000ffff127224 */ /* 0x000fc400078e0003 */
[----:B------:R-:W-:Y:S02]  /*0850*/  IMAD.MOV.U32 R26, RZ, RZ, R3 ;  /* 0x000000ffff1a7224 */ /* 0x000fe400078e0003 */
[----:B----4-:R-:W-:Y:S01]  /*0860*/  IMAD.MOV.U32 R17, RZ, RZ, R2 ;  /* 0x000000ffff117224 */ /* 0x010fe200078e0002 */
[----:B------:R-:W-:Y:S04]  /*0870*/  STL.64 [R1+0x40], R18 ;  /* 0x0000401201007387 */ /* 0x000fe80000100a00 */
[----:B------:R-:W-:Y:S04]  /*0880*/  STL.64 [R1+0x18], R26 ;  /* 0x0000181a01007387 */ /* 0x000fe80000100a00 */
[----:B------:R-:W-:Y:S04]  /*0890*/  STL.64 [R1+0x38], R16 ;  /* 0x0000381001007387 */ /* 0x000fe80000100a00 */
[----:B------:R-:W-:Y:S04]  /*08a0*/  STL [R1+0xc], R27 ;  /* 0x00000c1b01007387 */ /* 0x000fe80000100800 */
[----:B------:R-:W-:Y:S04]  /*08b0*/  STL.64 [R1+0x10], R2 ;  /* 0x0000100201007387 */ /* 0x000fe80000100a00 */
[----:B------:R-:W-:Y:S01]  /*08c0*/  STL.64 [R1+0x20], R2 ;  /* 0x0000200201007387 */ /* 0x000fe20000100a00 */
[----:B------:R-:W-:-:S02]  /*08d0*/  IMAD.MOV.U32 R13, RZ, RZ, R27 ;  /* 0x000000ffff0d7224 */ /* 0x000fc400078e001b */
[----:B------:R-:W-:Y:S02]  /*08e0*/  IMAD.MOV.U32 R15, RZ, RZ, R27 ;  /* 0x000000ffff0f7224 */ /* 0x000fe400078e001b */
[--C-:B------:R-:W-:Y:S02]  /*08f0*/  IMAD.MOV.U32 R12, RZ, RZ, R2.reuse ;  /* 0x000000ffff0c7224 */ /* 0x100fe400078e0002 */
[----:B------:R-:W-:-:S03]  /*0900*/  IMAD.MOV.U32 R14, RZ, RZ, R2 ;  /* 0x000000ffff0e7224 */ /* 0x000fc600078e0002 */
[----:B------:R0:W-:Y:S04]  /*0910*/  STL.64 [R1+0x28], R12 ;  /* 0x0000280c01007387 */ /* 0x0001e80000100a00 */
[----:B------:R1:W-:Y:S01]  /*0920*/  STL.64 [R1+0x30], R14 ;  /* 0x0000300e01007387 */ /* 0x0003e20000100a00 */
[----:B0-----:R-:W-:Y:S02]  /*0930*/  IMAD R12, R27, UR17, RZ ;  /* 0x000000111b0c7c24 */ /* 0x001fe4000f8e02ff */
[----:B------:R-:W-:Y:S02]  /*0940*/  IMAD R13, R3, UR17, RZ ;  /* 0x00000011030d7c24 */ /* 0x000fe4000f8e02ff */
[----:B-1----:R-:W-:-:S07]  /*0950*/  IMAD R14, R2, UR17, RZ ;  /* 0x00000011020e7c24 */ /* 0x002fce000f8e02ff */
.L_x_47:
[----:B------:R-:W-:-:S09]  /*0960*/  UIMAD UR6, UR10, 0xc, UR14 ;  /* 0x0000000c0a0678a4 */ /* 0x000fd2000f8e020e */
[----:B-----5:R-:W5:Y:S04]  /*0970*/  LDL R15, [UR6] ;  /* 0x00000006ff0f7983 */ /* 0x020f680008100800 */
[----:B------:R-:W5:Y:S04]  /*0980*/  LDL R16, [UR6+0x4] ;  /* 0x00000406ff107983 */ /* 0x000f680008100800 */
[----:B------:R-:W5:Y:S01]  /*0990*/  LDL R17, [UR6+0x8] ;  /* 0x00000806ff117983 */ /* 0x000f620008100800 */
[----:B------:R-:W0:Y:S01]  /*09a0*/  LDCU UR6, c[0x0][0x398] ;  /* 0x00007300ff0677ac */ /* 0x000e220008000800 */
[----:B------:R-:W-:Y:S01]  /*09b0*/  IMAD.MOV.U32 R19, RZ, RZ, RZ ;  /* 0x000000ffff137224 */ /* 0x000fe200078e00ff */
[----:B0-----:R-:W-:-:S09]  /*09c0*/  UISETP.GE.AND UP0, UPT, UR6, 0x1, UPT ;  /* 0x000000010600788c */ /* 0x001fd2000bf06270 */
[----:B------:R-:W-:Y:S05]  /*09d0*/  BRA.U !UP0, `(.L_x_14) ;  /* 0x0000002108b47547 */ /* 0x000fea000b800000 */
[----:B------:R-:W-:Y:S01]  /*09e0*/  UISETP.NE.AND UP1, UPT, UR11, URZ, UPT ;  /* 0x000000ff0b00728c */ /* 0x000fe2000bf25270 */
[----:B-----5:R-:W-:Y:S01]  /*09f0*/  IMAD R31, R15, UR17, RZ ;  /* 0x000000110f1f7c24 */ /* 0x020fe2000f8e02ff */
[----:B------:R-:W-:Y:S01]  /*0a00*/  UMOV UR9, 0x1 ;  /* 0x0000000100097882 */ /* 0x000fe20000000000 */
[----:B------:R-:W-:-:S06]  /*0a10*/  IMAD.MOV.U32 R19, RZ, RZ, RZ ;  /* 0x000000ffff137224 */ /* 0x000fcc00078e00ff */
[----:B------:R-:W-:Y:S05]  /*0a20*/  BRA.U !UP1, `(.L_x_15) ;  /* 0x0000000d09807547 */ /* 0x000fea000b800000 */
[----:B------:R-:W0:Y:S01]  /*0a30*/  LDCU.64 UR6, c[0x0][0x390] ;  /* 0x00007200ff0677ac */ /* 0x000e220008000a00 */
[----:B------:R-:W-:Y:S01]  /*0a40*/  IMAD.MOV R18, RZ, RZ, -R23 ;  /* 0x000000ffff127224 */ /* 0x000fe200078e0a17 */
[----:B------:R-:W-:Y:S01]  /*0a50*/  ISETP.NE.AND P0, PT, R21, 0x1, PT ;  /* 0x000000011500780c */ /* 0x000fe20003f05270 */
[----:B------:R-:W-:Y:S01]  /*0a60*/  IMAD R38, R23, UR17, RZ ;  /* 0x0000001117267c24 */ /* 0x000fe2000f8e02ff */
[----:B------:R-:W-:Y:S01]  /*0a70*/  ISETP.NE.AND P1, PT, R21, 0x2, PT ;  /* 0x000000021500780c */ /* 0x000fe20003f25270 */
[----:B------:R-:W-:Y:S01]  /*0a80*/  IMAD.MOV.U32 R35, RZ, RZ, 0x2 ;  /* 0x00000002ff237424 */ /* 0x000fe200078e00ff */
[----:B------:R-:W-:Y:S01]  /*0a90*/  ISETP.EQ.OR P0, PT, R18, -0x1, !P0 ;  /* 0xffffffff1200780c */ /* 0x000fe20004702670 */
[----:B------:R-:W-:Y:S01]  /*0aa0*/  VIADD R34, R38, 0x1 ;  /* 0x0000000126227836 */ /* 0x000fe20000000000 */
[----:B------:R-:W-:Y:S01]  /*0ab0*/  ISETP.EQ.OR P1, PT, R23, 0x2, !P1 ;  /* 0x000000021700780c */ /* 0x000fe20004f22670 */
[----:B------:R-:W-:Y:S01]  /*0ac0*/  BSSY.RECONVERGENT B0, `(.L_x_16) ;  /* 0x0000033000007945 */ /* 0x000fe20003800200 */
[C---:B------:R-:W-:Y:S01]  /*0ad0*/  ISETP.EQ.OR P0, PT, R5.reuse, 0x1, P0 ;  /* 0x000000010500780c */ /* 0x040fe20000702670 */
[----:B------:R-:W-:Y:S01]  /*0ae0*/  IMAD.MOV.U32 R19, RZ, RZ, RZ ;  /* 0x000000ffff137224 */ /* 0x000fe200078e00ff */
[----:B------:R-:W-:Y:S01]  /*0af0*/  ISETP.EQ.OR P1, PT, R5, 0x2, P1 ;  /* 0x000000020500780c */ /* 0x000fe20000f22670 */
[----:B------:R-:W-:Y:S01]  /*0b00*/  IMAD.WIDE R34, R34, R35, UR4 ;  /* 0x0000000422227e25 */ /* 0x000fe2000f8e0223 */
[----:B0-----:R-:W-:-:S04]  /*0b10*/  UIADD3 UR6, UP1, UPT, UR6, 0x8, URZ ;  /* 0x0000000806067890 */ /* 0x001fc8000ff3e0ff */
[----:B------:R-:W-:Y:S02]  /*0b20*/  UIADD3.X UR7, UPT, UPT, URZ, UR7, URZ, UP1, !UPT ;  /* 0x00000007ff077290 */ /* 0x000fe40008ffe4ff */
[----:B------:R-:W-:-:S04]  /*0b30*/  IMAD.U32 R32, RZ, RZ, UR6 ;  /* 0x00000006ff207e24 */ /* 0x000fc8000f8e00ff */
[----:B------:R-:W-:Y:S01]  /*0b40*/  IMAD.U32 R33, RZ, RZ, UR7 ;  /* 0x00000007ff217e24 */ /* 0x000fe2000f8e00ff */
[----:B------:R-:W-:Y:S06]  /*0b50*/  @P0 BRA `(.L_x_17) ;  /* 0x0000000000a40947 */ /* 0x000fec0003800000 */
[----:B------:R-:W0:Y:S01]  /*0b60*/  LDC.64 R36, c[0x0][0x380] ;  /* 0x0000e000ff247b82 */ /* 0x000e220000000a00 */
[----:B------:R-:W-:Y:S01]  /*0b70*/  VIADD R41, R0, 0x1 ;  /* 0x0000000100297836 */ /* 0x000fe20000000000 */
[----:B------:R-:W2:Y:S03]  /*0b80*/  LDG.E.U16 R18, desc[UR12][R34.64+-0x2] ;  /* 0xfffffe0c22127981 */ /* 0x000ea6000c1e1500 */
[----:B0-----:R-:W-:-:S05]  /*0b90*/  IMAD.WIDE R40, R41, 0x2, R36 ;  /* 0x0000000229287825 */ /* 0x001fca00078e0224 */
[----:B------:R-:W3:Y:S01]  /*0ba0*/  LDG.E.U16 R20, desc[UR12][R40.64] ;  /* 0x0000000c28147981 */ /* 0x000ee2000c1e1500 */
[----:B--2---:R-:W-:-:S04]  /*0bb0*/  PRMT R22, R18, 0x9910, RZ ;  /* 0x0000991012167816 */ /* 0x004fc800000000ff */
[----:B------:R-:W-:-:S13]  /*0bc0*/  ISETP.GE.AND P0, PT, R22, 0x1, PT ;  /* 0x000000011600780c */ /* 0x000fda0003f06270 */
[----:B------:R-:W0:Y:S01]  /*0bd0*/  @P0 LDC.64 R42, c[0x0][0x388] ;  /* 0x0000e200ff2a0b82 */ /* 0x000e220000000a00 */
[----:B---3--:R-:W-:-:S04]  /*0be0*/  PRMT R22, R20, 0x9910, RZ ;  /* 0x0000991014167816 */ /* 0x008fc800000000ff */
[----:B------:R-:W-:Y:S02]  /*0bf0*/  ISETP.GE.AND P2, PT, R22, 0x1, PT ;  /* 0x000000011600780c */ /* 0x000fe40003f46270 */
[----:B------:R-:W2:Y:S11]  /*0c00*/  @P0 LDG.E R22, desc[UR12][R32.64+-0x4] ;  /* 0xfffffc0c20160981 */ /* 0x000eb6000c1e1900 */
[----:B------:R-:W3:Y:S01]  /*0c10*/  @P2 LDG.E R24, desc[UR12][R32.64+-0x4] ;  /* 0xfffffc0c20182981 */ /* 0x000ee2000c1e1900 */
[----:B------:R-:W1:Y:S01]  /*0c20*/  @P2 LDC.64 R36, c[0x0][0x388] ;  /* 0x0000e200ff242b82 */ /* 0x000e620000000a00 */
[----:B--2---:R-:W-:-:S02]  /*0c30*/  @P0 IMAD.IADD R45, R31, 0x1, R22 ;  /* 0x000000011f2d0824 */ /* 0x004fc400078e0216 */
[----:B------:R-:W-:Y:S02]  /*0c40*/  @P0 IMAD.IADD R39, R12, 0x1, R22 ;  /* 0x000000010c270824 */ /* 0x000fe400078e0216 */
[----:B0-----:R-:W-:-:S04]  /*0c50*/  @P0 IMAD.WIDE R44, R45, 0x2, R42 ;  /* 0x000000022d2c0825 */ /* 0x001fc800078e022a */
[----:B------:R-:W-:Y:S01]  /*0c60*/  @P0 IMAD.WIDE R42, R39, 0x2, R42 ;  /* 0x00000002272a0825 */ /* 0x000fe200078e022a */
[----:B------:R-:W2:Y:S03]  /*0c70*/  @P0 LDG.E.U16 R22, desc[UR12][R44.64] ;  /* 0x0000000c2c160981 */ /* 0x000ea6000c1e1500 */
[C---:B---3--:R-:W-:Y:S02]  /*0c80*/  @P2 IMAD R41, R24.reuse, UR17, R15 ;  /* 0x0000001118292c24 */ /* 0x048fe4000f8e020f */
[----:B------:R-:W-:Y:S02]  /*0c90*/  @P2 IMAD R39, R24, UR17, R27 ;  /* 0x0000001118272c24 */ /* 0x000fe4000f8e021b */
[--C-:B-1----:R-:W-:Y:S01]  /*0ca0*/  @P2 IMAD.WIDE R40, R41, 0x2, R36.reuse ;  /* 0x0000000229282825 */ /* 0x102fe200078e0224 */
[----:B------:R-:W3:Y:S03]  /*0cb0*/  @P0 LDG.E.U16 R24, desc[UR12][R42.64] ;  /* 0x0000000c2a180981 */ /* 0x000ee6000c1e1500 */
[----:B------:R-:W-:Y:S01]  /*0cc0*/  @P2 IMAD.WIDE R36, R39, 0x2, R36 ;  /* 0x0000000227242825 */ /* 0x000fe200078e0224 */
[----:B------:R-:W4:Y:S04]  /*0cd0*/  @P2 LDG.E.U16 R26, desc[UR12][R40.64] ;  /* 0x0000000c281a2981 */ /* 0x000f28000c1e1500 */
[----:B------:R-:W5:Y:S01]  /*0ce0*/  @P2 LDG.E.U16 R28, desc[UR12][R36.64] ;  /* 0x0000000c241c2981 */ /* 0x000f62000c1e1500 */
[----:B--2---:R-:W-:-:S02]  /*0cf0*/  @P0 VIMNMX.S16x2 R22, PT, PT, R18, R22, PT ;  /* 0x0000001612160248 */ /* 0x004fc40003fe0300 */
[----:B---3--:R-:W-:Y:S02]  /*0d00*/  @P0 VIMNMX.S16x2 R24, PT, PT, R18, R24, PT ;  /* 0x0000001812180248 */ /* 0x008fe40003fe0300 */
[----:B------:R-:W-:Y:S02]  /*0d10*/  @P0 PRMT R18, R22, 0x7610, R18 ;  /* 0x0000761016120816 */ /* 0x000fe40000000012 */
[----:B------:R-:W-:Y:S02]  /*0d20*/  @P0 PRMT R22, R24, 0x7610, R22 ;  /* 0x0000761018160816 */ /* 0x000fe40000000016 */
[C---:B----4-:R-:W-:Y:S02]  /*0d30*/  @P2 VIMNMX.S16x2 R26, PT, PT, R20.reuse, R26, PT ;  /* 0x0000001a141a2248 */ /* 0x050fe40003fe0300 */
[----:B-----5:R-:W-:Y:S02]  /*0d40*/  @P2 VIMNMX.S16x2 R28, PT, PT, R20, R28, PT ;  /* 0x0000001c141c2248 */ /* 0x020fe40003fe0300 */
[----:B------:R-:W-:-:S02]  /*0d50*/  @P0 PRMT R37, R22, 0x9910, RZ ;  /* 0x0000991016250816 */ /* 0x000fc400000000ff */
[----:B------:R-:W-:Y:S02]  /*0d60*/  @P2 PRMT R20, R26, 0x7610, R20 ;  /* 0x000076101a142816 */ /* 0x000fe40000000014 */
[----:B------:R-:W-:Y:S02]  /*0d70*/  @P2 PRMT R22, R28, 0x7610, R22 ;  /* 0x000076101c162816 */ /* 0x000fe40000000016 */
[----:B------:R-:W-:Y:S02]  /*0d80*/  @P0 PRMT R18, R18, 0x9910, RZ ;  /* 0x0000991012120816 */ /* 0x000fe400000000ff */
[----:B------:R-:W-:Y:S02]  /*0d90*/  @P2 PRMT R20, R20, 0x9910, RZ ;  /* 0x0000991014142816 */ /* 0x000fe400000000ff */
[----:B------:R-:W-:Y:S01]  /*0da0*/  @P2 PRMT R22, R22, 0x9910, RZ ;  /* 0x0000991016162816 */ /* 0x000fe200000000ff */
[----:B------:R-:W-:Y:S02]  /*0db0*/  @P0 IMAD.IADD R19, R18, 0x1, -R37 ;  /* 0x0000000112130824 */ /* 0x000fe400078e0a25 */
[----:B------:R-:W-:-:S02]  /*0dc0*/  @P2 IMAD.MOV.U32 R18, RZ, RZ, R20 ;  /* 0x000000ffff122224 */ /* 0x000fc400078e0014 */
[----:B------:R-:W-:-:S05]  /*0dd0*/  @P2 IMAD.MOV.U32 R20, RZ, RZ, R22 ;  /* 0x000000ffff142224 */ /* 0x000fca00078e0016 */
[----:B------:R-:W-:-:S07]  /*0de0*/  @P2 IADD3 R19, PT, PT, -R20, R19, R18 ;  /* 0x0000001314132210 */ /* 0x000fce0007ffe112 */
.L_x_17:
[----:B------:R-:W-:Y:S05]  /*0df0*/  BSYNC.RECONVERGENT B0 ;  /* 0x0000000000007941 */ /* 0x000fea0003800200 */
.L_x_16:
[----:B------:R-:W-:Y:S04]  /*0e00*/  BSSY.RECONVERGENT B0, `(.L_x_18) ;  /* 0x000002a000007945 */ /* 0x000fe80003800200 */
[----:B------:R-:W-:Y:S05]  /*0e10*/  @P1 BRA `(.L_x_19) ;  /* 0x0000000000a01947 */ /* 0x000fea0003800000 */
        /* <DEDUP_REMOVED lines=20> */
[----:B------:R-:W3:Y:S01]  /*0f60*/  @P0 LDG.E.U16 R24, desc[UR12][R40.64] ;  /* 0x0000000c28180981 */ /* 0x000ee2000c1e1500 */
[----:B-1----:R-:W-:-:S04]  /*0f70*/  @P1 IMAD.WIDE R34, R35, 0x2, R36 ;  /* 0x0000000223221825 */ /* 0x002fc800078e0224 */
[----:B------:R-:W-:Y:S01]  /*0f80*/  @P1 IMAD.WIDE R32, R39, 0x2, R36 ;  /* 0x0000000227201825 */ /* 0x000fe200078e0224 */
[----:B------:R-:W4:Y:S04]  /*0f90*/  @P1 LDG.E.U16 R26, desc[UR12][R34.64] ;  /* 0x0000000c221a1981 */ /* 0x000f28000c1e1500 */
[----:B------:R-:W5:Y:S01]  /*0fa0*/  @P1 LDG.E.U16 R28, desc[UR12][R32.64] ;  /* 0x0000000c201c1981 */ /* 0x000f62000c1e1500 */
[C---:B--2---:R-:W-:Y:S02]  /*0fb0*/  @P0 VIMNMX.S16x2 R22, PT, PT, R18.reuse, R22, PT ;  /* 0x0000001612160248 */ /* 0x044fe40003fe0300 */
[----:B---3--:R-:W-:Y:S02]  /*0fc0*/  @P0 VIMNMX.S16x2 R24, PT, PT, R18, R24, PT ;  /* 0x0000001812180248 */ /* 0x008fe40003fe0300 */
[----:B------:R-:W-:-:S02]  /*0fd0*/  @P0 PRMT R18, R22, 0x7610, R18 ;  /* 0x0000761016120816 */ /* 0x000fc40000000012 */
[----:B------:R-:W-:Y:S02]  /*0fe0*/  @P0 PRMT R22, R24, 0x7610, R22 ;  /* 0x0000761018160816 */ /* 0x000fe40000000016 */
[C---:B----4-:R-:W-:Y:S02]  /*0ff0*/  @P1 VIMNMX.S16x2 R26, PT, PT, R20.reuse, R26, PT ;  /* 0x0000001a141a1248 */ /* 0x050fe40003fe0300 */
[----:B-----5:R-:W-:Y:S02]  /*1000*/  @P1 VIMNMX.S16x2 R24, PT, PT, R20, R28, PT ;  /* 0x0000001c14181248 */ /* 0x020fe40003fe0300 */
[----:B------:R-:W-:Y:S02]  /*1010*/  @P0 PRMT R20, R22, 0x9910, RZ ;  /* 0x0000991016140816 */ /* 0x000fe400000000ff */
[----:B------:R-:W-:Y:S02]  /*1020*/  @P1 PRMT R22, R26, 0x7610, R22 ;  /* 0x000076101a161816 */ /* 0x000fe40000000016 */
[----:B------:R-:W-:-:S02]  /*1030*/  @P0 PRMT R18, R18, 0x9910, RZ ;  /* 0x0000991012120816 */ /* 0x000fc400000000ff */
[----:B------:R-:W-:Y:S02]  /*1040*/  @P1 PRMT R22, R22, 0x9910, RZ ;  /* 0x0000991016161816 */ /* 0x000fe400000000ff */
[----:B------:R-:W-:Y:S02]  /*1050*/  @P1 PRMT R24, R24, 0x9910, RZ ;  /* 0x0000991018181816 */ /* 0x000fe400000000ff */
[----:B------:R-:W-:Y:S01]  /*1060*/  @P0 IADD3 R19, PT, PT, -R20, R19, R18 ;  /* 0x0000001314130210 */ /* 0x000fe20007ffe112 */
[----:B------:R-:W-:Y:S02]  /*1070*/  @P1 IMAD.MOV.U32 R18, RZ, RZ, R22 ;  /* 0x000000ffff121224 */ /* 0x000fe400078e0016 */
[----:B------:R-:W-:-:S05]  /*1080*/  @P1 IMAD.MOV.U32 R20, RZ, RZ, R24 ;  /* 0x000000ffff141224 */ /* 0x000fca00078e0018 */
[----:B------:R-:W-:-:S07]  /*1090*/  @P1 IADD3 R19, PT, PT, -R20, R19, R18 ;  /* 0x0000001314131210 */ /* 0x000fce0007ffe112 */
.L_x_19:
[----:B------:R-:W-:Y:S05]  /*10a0*/  BSYNC.RECONVERGENT B0 ;  /* 0x0000000000007941 */ /* 0x000fea0003800200 */
.L_x_18:
[----:B------:R-:W0:Y:S01]  /*10b0*/  LDCU UR6, c[0x0][0x390] ;  /* 0x00007200ff0677ac */ /* 0x000e220008000800 */
[----:B------:R-:W-:Y:S01]  /*10c0*/  UMOV UR9, 0x2 ;  /* 0x0000000200097882 */ /* 0x000fe20000000000 */
[----:B0-----:R-:W-:-:S04]  /*10d0*/  UIADD3 UR6, UPT, UPT, UR6, 0x8, URZ ;  /* 0x0000000806067890 */ /* 0x001fc8000fffe0ff */
[----:B------:R-:W-:-:S04]  /*10e0*/  UIADD3 UR6, UP1, UPT, UR6, 0x8, URZ ;  /* 0x0000000806067890 */ /* 0x000fc8000ff3e0ff */
[----:B------:R-:W-:Y:S02]  /*10f0*/  UIADD3.X UR7, UPT, UPT, URZ, UR7, URZ, UP1, !UPT ;  /* 0x00000007ff077290 */ /* 0x000fe40008ffe4ff */
[----:B------:R-:W-:-:S09]  /*1100*/  UISETP.NE.AND UP1, UPT, UR16, 0x2, UPT ;  /* 0x000000021000788c */ /* 0x000fd2000bf25270 */
[----:B------:R-:W-:Y:S05]  /*1110*/  BRA.U !UP1, `(.L_x_20) ;  /* 0x0000000509c07547 */ /* 0x000fea000b800000 */
[----:B------:R-:W-:Y:S01]  /*1120*/  VIADD R36, R38, 0x3 ;  /* 0x0000000326247836 */ /* 0x000fe20000000000 */
[----:B------:R-:W-:Y:S01]  /*1130*/  IADD3 R38, PT, PT, -R23, 0x2, RZ ;  /* 0x0000000217267810 */ /* 0x000fe20007ffe1ff */
[----:B------:R-:W-:Y:S02]  /*1140*/  VIADD R37, R4, UR8 ;  /* 0x0000000804257c36 */ /* 0x000fe40008000000 */
[----:B------:R-:W-:Y:S02]  /*1150*/  VIADD R39, R0, UR8 ;  /* 0x0000000800277c36 */ /* 0x000fe40008000000 */
[----:B------:R-:W-:Y:S02]  /*1160*/  IMAD.U32 R33, RZ, RZ, UR7 ;  /* 0x00000007ff217e24 */ /* 0x000fe4000f8e00ff */
[----:B------:R-:W-:Y:S01]  /*1170*/  IMAD.U32 R32, RZ, RZ, UR6 ;  /* 0x00000006ff207e24 */ /* 0x000fe2000f8e00ff */
[----:B------:R-:W-:-:S06]  /*1180*/  UMOV UR6, 0x3 ;  /* 0x0000000300067882 */ /* 0x000fcc0000000000 */
.L_x_25:
[C---:B------:R-:W-:Y:S01]  /*1190*/  ISETP.NE.AND P1, PT, R21.reuse, UR6, PT ;  /* 0x0000000615007c0c */ /* 0x040fe2000bf25270 */
[----:B------:R-:W-:Y:S01]  /*11a0*/  UIADD3 UR7, UPT, UPT, UR6, 0x1, URZ ;  /* 0x0000000106077890 */ /* 0x000fe2000fffe0ff */
[----:B------:R-:W-:Y:S01]  /*11b0*/  IMAD.MOV.U32 R35, RZ, RZ, 0x2 ;  /* 0x00000002ff237424 */ /* 0x000fe200078e00ff */
[----:B------:R-:W-:Y:S01]  /*11c0*/  BSSY.RECONVERGENT B0, `(.L_x_21) ;  /* 0x0000030000007945 */ /* 0x000fe20003800200 */
[----:B------:R-:W-:Y:S02]  /*11d0*/  ISETP.EQ.OR P1, PT, R38, -0x1, !P1 ;  /* 0xffffffff2600780c */ /* 0x000fe40004f22670 */
[----:B------:R-:W-:Y:S01]  /*11e0*/  IMAD.WIDE R34, R36, R35, UR4 ;  /* 0x0000000424227e25 */ /* 0x000fe2000f8e0223 */
[----:B------:R-:W-:Y:S02]  /*11f0*/  ISETP.NE.AND P0, PT, R21, UR7, PT ;  /* 0x0000000715007c0c */ /* 0x000fe4000bf05270 */
[----:B------:R-:W-:Y:S02]  /*1200*/  ISETP.EQ.OR P1, PT, R5, UR6, P1 ;  /* 0x0000000605007c0c */ /* 0x000fe40008f22670 */
[----:B------:R-:W-:-:S04]  /*1210*/  ISETP.EQ.OR P0, PT, R23, UR7, !P0 ;  /* 0x0000000717007c0c */ /* 0x000fc8000c702670 */
[----:B------:R-:W-:-:S07]  /*1220*/  ISETP.EQ.OR P0, PT, R5, UR7, P0 ;  /* 0x0000000705007c0c */ /* 0x000fce0008702670 */
[----:B------:R-:W-:Y:S06]  /*1230*/  @P1 BRA `(.L_x_22) ;  /* 0x0000000000a01947 */ /* 0x000fec0003800000 */
[----:B------:R-:W0:Y:S01]  /*1240*/  LDC.64 R40, c[0x0][0x380] ;  /* 0x0000e000ff287b82 */ /* 0x000e220000000a00 */
[----:B------:R-:W2:Y:S01]  /*1250*/  LDG.E.U16 R18, desc[UR12][R34.64+-0x2] ;  /* 0xfffffe0c22127981 */ /* 0x000ea2000c1e1500 */
[----:B------:R-:W-:-:S04]  /*1260*/  VIADD R43, R39, 0x1 ;  /* 0x00000001272b7836 */ /* 0x000fc80000000000 */
[----:B0-----:R-:W-:-:S05]  /*1270*/  IMAD.WIDE R40, R43, 0x2, R40 ;  /* 0x000000022b287825 */ /* 0x001fca00078e0228 */
[----:B------:R-:W3:Y:S01]  /*1280*/  LDG.E.U16 R20, desc[UR12][R40.64] ;  /* 0x0000000c28147981 */ /* 0x000ee2000c1e1500 */
[----:B--2---:R-:W-:-:S04]  /*1290*/  PRMT R22, R18, 0x9910, RZ ;  /* 0x0000991012167816 */ /* 0x004fc800000000ff */
[----:B------:R-:W-:-:S13]  /*12a0*/  ISETP.GE.AND P1, PT, R22, 0x1, PT ;  /* 0x000000011600780c */ /* 0x000fda0003f26270 */
[----:B------:R-:W2:Y:S01]  /*12b0*/  @P1 LDG.E R24, desc[UR12][R32.64+-0x4] ;  /* 0xfffffc0c20181981 */ /* 0x000ea2000c1e1900 */
[----:B------:R-:W0:Y:S01]  /*12c0*/  @P1 LDC.64 R44, c[0x0][0x388] ;  /* 0x0000e200ff2c1b82 */ /* 0x000e220000000a00 */
[----:B---3--:R-:W-:-:S04]  /*12d0*/  PRMT R22, R20, 0x9910, RZ ;  /* 0x0000991014167816 */ /* 0x008fc800000000ff */
[----:B------:R-:W-:-:S13]  /*12e0*/  ISETP.GE.AND P2, PT, R22, 0x1, PT ;  /* 0x000000011600780c */ /* 0x000fda0003f46270 */
[----:B------:R-:W3:Y:S01]  /*12f0*/  @P2 LDG.E R26, desc[UR12][R32.64+-0x4] ;  /* 0xfffffc0c201a2981 */ /* 0x000ee2000c1e1900 */
[--C-:B--2---:R-:W-:Y:S02]  /*1300*/  @P1 IMAD.IADD R43, R31, 0x1, R24.reuse ;  /* 0x000000011f2b1824 */ /* 0x104fe400078e0218 */
[----:B------:R-:W-:Y:S02]  /*1310*/  @P1 IMAD.IADD R41, R12, 0x1, R24 ;  /* 0x000000010c291824 */ /* 0x000fe400078e0218 */
[----:B0-----:R-:W-:-:S04]  /*1320*/  @P1 IMAD.WIDE R42, R43, 0x2, R44 ;  /* 0x000000022b2a1825 */ /* 0x001fc800078e022c */
[----:B------:R-:W-:Y:S01]  /*1330*/  @P1 IMAD.WIDE R44, R41, 0x2, R44 ;  /* 0x00000002292c1825 */ /* 0x000fe200078e022c */
[----:B------:R0:W2:Y:S01]  /*1340*/  @P1 LDG.E.U16 R22, desc[UR12][R42.64] ;  /* 0x0000000c2a161981 */ /* 0x0000a2000c1e1500 */
[----:B------:R-:W0:Y:S03]  /*1350*/  @P2 LDC.64 R40, c[0x0][0x388] ;  /* 0x0000e200ff282b82 */ /* 0x000e260000000a00 */
[----:B------:R-:W4:Y:S01]  /*1360*/  @P1 LDG.E.U16 R24, desc[UR12][R44.64] ;  /* 0x0000000c2c181981 */ /* 0x000f22000c1e1500 */
[C---:B---3--:R-:W-:Y:S02]  /*1370*/  @P2 IMAD R28, R26.reuse, UR17, R15 ;  /* 0x000000111a1c2c24 */ /* 0x048fe4000f8e020f */
[----:B------:R-:W-:Y:S02]  /*1380*/  @P2 IMAD R26, R26, UR17, R27 ;  /* 0x000000111a1a2c24 */ /* 0x000fe4000f8e021b */
[----:B0-----:R-:W-:-:S04]  /*1390*/  @P2 IMAD.WIDE R42, R28, 0x2, R40 ;  /* 0x000000021c2a2825 */ /* 0x001fc800078e0228 */
[----:B------:R-:W-:Y:S02]  /*13a0*/  @P2 IMAD.WIDE R40, R26, 0x2, R40 ;  /* 0x000000021a282825 */ /* 0x000fe400078e0228 */
[----:B------:R-:W3:Y:S04]  /*13b0*/  @P2 LDG.E.U16 R26, desc[UR12][R42.64] ;  /* 0x0000000c2a1a2981 */ /* 0x000ee8000c1e1500 */
[----:B------:R3:W5:Y:S01]  /*13c0*/  @P2 LDG.E.U16 R28, desc[UR12][R40.64] ;  /* 0x0000000c281c2981 */ /* 0x000762000c1e1500 */
[C---:B--2---:R-:W-:Y:S02]  /*13d0*/  @P1 VIMNMX.S16x2 R22, PT, PT, R18.reuse, R22, PT ;  /* 0x0000001612161248 */ /* 0x044fe40003fe0300 */
[----:B----4-:R-:W-:Y:S02]  /*13e0*/  @P1 VIMNMX.S16x2 R24, PT, PT, R18, R24, PT ;  /* 0x0000001812181248 */ /* 0x010fe40003fe0300 */
[----:B------:R-:W-:-:S02]  /*13f0*/  @P1 PRMT R18, R22, 0x7610, R18 ;  /* 0x0000761016121816 */ /* 0x000fc40000000012 */
[----:B------:R-:W-:Y:S02]  /*1400*/  @P1 PRMT R22, R24, 0x7610, R22 ;  /* 0x0000761018161816 */ /* 0x000fe40000000016 */
[----:B------:R-:W-:Y:S02]  /*1410*/  @P1 PRMT R24, R18, 0x9910, RZ ;  /* 0x0000991012181816 */ /* 0x000fe400000000ff */
[----:B---3--:R-:W-:Y:S02]  /*1420*/  @P2 VIMNMX.S16x2 R41, PT, PT, R20, R26, PT ;  /* 0x0000001a14292248 */ /* 0x008fe40003fe0300 */
[----:B------:R-:W-:Y:S01]  /*1430*/  @P1 PRMT R26, R22, 0x9910, RZ ;  /* 0x00009910161a1816 */ /* 0x000fe200000000ff */
[----:B------:R-:W-:Y:S01]  /*1440*/  @P1 IMAD.MOV.U32 R22, RZ, RZ, R24 ;  /* 0x000000ffff161224 */ /* 0x000fe200078e0018 */
[----:B-----5:R-:W-:Y:S02]  /*1450*/  @P2 VIMNMX.S16x2 R20, PT, PT, R20, R28, PT ;  /* 0x0000001c14142248 */ /* 0x020fe40003fe0300 */
[----:B------:R-:W-:Y:S01]  /*1460*/  @P2 PRMT R18, R41, 0x7610, R18 ;  /* 0x0000761029122816 */ /* 0x000fe20000000012 */
[----:B------:R-:W-:Y:S01]  /*1470*/  @P1 IMAD.MOV.U32 R24, RZ, RZ, R26 ;  /* 0x000000ffff181224 */ /* 0x000fe200078e001a */
[----:B------:R-:W-:-:S02]  /*1480*/  @P2 PRMT R20, R20, 0x9910, RZ ;  /* 0x0000991014142816 */ /* 0x000fc400000000ff */
[----:B------:R-:W-:Y:S02]  /*1490*/  @P2 PRMT R18, R18, 0x9910, RZ ;  /* 0x0000991012122816 */ /* 0x000fe400000000ff */
[----:B------:R-:W-:-:S04]  /*14a0*/  @P1 IADD3 R19, PT, PT, -R24, R19, R22 ;  /* 0x0000001318131210 */ /* 0x000fc80007ffe116 */
[----:B------:R-:W-:-:S07]  /*14b0*/  @P2 IADD3 R19, PT, PT, -R20, R19, R18 ;  /* 0x0000001314132210 */ /* 0x000fce0007ffe112 */
.L_x_22:
[----:B------:R-:W-:Y:S05]  /*14c0*/  BSYNC.RECONVERGENT B0 ;  /* 0x0000000000007941 */ /* 0x000fea0003800200 */
.L_x_21:
        /* <DEDUP_REMOVED lines=24> */
[----:B------:R-:W-:Y:S02]  /*1650*/  @P1 IMAD.WIDE R34, R26, 0x2, R34 ;  /* 0x000000021a221825 */ /* 0x000fe400078e0222 */
[----:B------:R-:W4:Y:S04]  /*1660*/  @P1 LDG.E.U16 R26, desc[UR12][R40.64] ;  /* 0x0000000c281a1981 */ /* 0x000f28000c1e1500 */
[----:B------:R4:W5:Y:S01]  /*1670*/  @P1 LDG.E.U16 R28, desc[UR12][R34.64] ;  /* 0x0000000c221c1981 */ /* 0x000962000c1e1500 */
[C---:B--2---:R-:W-:Y:S02]  /*1680*/  @P0 VIMNMX.S16x2 R22, PT, PT, R18.reuse, R22, PT ;  /* 0x0000001612160248 */ /* 0x044fe40003fe0300 */
[----:B---3--:R-:W-:Y:S02]  /*1690*/  @P0 VIMNMX.S16x2 R24, PT, PT, R18, R24, PT ;  /* 0x0000001812180248 */ /* 0x008fe40003fe0300 */
[----:B------:R-:W-:-:S02]  /*16a0*/  @P0 PRMT R18, R22, 0x7610, R18 ;  /* 0x0000761016120816 */ /* 0x000fc40000000012 */
[----:B------:R-:W-:Y:S02]  /*16b0*/  @P0 PRMT R22, R24, 0x7610, R22 ;  /* 0x0000761018160816 */ /* 0x000fe40000000016 */
[----:B------:R-:W-:Y:S02]  /*16c0*/  @P0 PRMT R24, R18, 0x9910, RZ ;  /* 0x0000991012180816 */ /* 0x000fe400000000ff */
[----:B----4-:R-:W-:Y:S02]  /*16d0*/  @P1 VIMNMX.S16x2 R35, PT, PT, R20, R26, PT ;  /* 0x0000001a14231248 */ /* 0x010fe40003fe0300 */
        /* <DEDUP_REMOVED lines=9> */
.L_x_24:
[----:B------:R-:W-:Y:S05]  /*1770*/  BSYNC.RECONVERGENT B0 ;  /* 0x0000000000007941 */ /* 0x000fea0003800200 */
.L_x_23:
[----:B------:R-:W-:Y:S01]  /*1780*/  UISETP.NE.AND UP1, UPT, UR7, UR16, UPT ;  /* 0x000000100700728c */ /* 0x000fe2000bf25270 */
[----:B------:R-:W-:Y:S01]  /*1790*/  IADD3 R32, P0, PT, R32, 0x8, RZ ;  /* 0x0000000820207810 */ /* 0x000fe20007f1e0ff */
[----:B------:R-:W-:Y:S01]  /*17a0*/  VIADD R37, R37, UR8 ;  /* 0x0000000825257c36 */ /* 0x000fe20008000000 */
[----:B------:R-:W-:Y:S01]  /*17b0*/  UIADD3 UR6, UPT, UPT, UR6, 0x2, URZ ;  /* 0x0000000206067890 */ /* 0x000fe2000fffe0ff */
[----:B------:R-:W-:Y:S01]  /*17c0*/  VIADD R38, R38, 0x2 ;  /* 0x0000000226267836 */ /* 0x000fe20000000000 */
[----:B------:R-:W-:Y:S01]  /*17d0*/  UIADD3 UR9, UPT, UPT, UR9, 0x2, URZ ;  /* 0x0000000209097890 */ /* 0x000fe2000fffe0ff */
[----:B------:R-:W-:Y:S02]  /*17e0*/  IMAD.X R33, RZ, RZ, R33, P0 ;  /* 0x000000ffff217224 */ /* 0x000fe400000e0621 */
[----:B------:R-:W-:Y:S02]  /*17f0*/  VIADD R39, R39, UR8 ;  /* 0x0000000827277c36 */ /* 0x000fe40008000000 */
[----:B------:R-:W-:Y:S01]  /*1800*/  VIADD R36, R36, 0x2 ;  /* 0x0000000224247836 */ /* 0x000fe20000000000 */
[----:B------:R-:W-:Y:S06]  /*1810*/  BRA.U UP1, `(.L_x_25) ;  /* 0xfffffff9015c7547 */ /* 0x000fec000b83ffff */
.L_x_20:
[----:B------:R-:W-:-:S12]  /*1820*/  UIADD3 UR9, UPT, UPT, UR9, 0x1, URZ ;  /* 0x0000000109097890 */ /* 0x000fd8000fffe0ff */
.L_x_15:
[----:B------:R-:W-:Y:S01]  /*1830*/  ISETP.NE.AND P0, PT, R21, UR9, PT ;  /* 0x0000000915007c0c */ /* 0x000fe2000bf05270 */
[----:B------:R-:W-:Y:S03]  /*1840*/  BSSY.RECONVERGENT B0, `(.L_x_26) ;  /* 0x0000036000007945 */ /* 0x000fe60003800200 */
[----:B------:R-:W-:-:S04]  /*1850*/  ISETP.EQ.OR P0, PT, R23, UR9, !P0 ;  /* 0x0000000917007c0c */ /* 0x000fc8000c702670 */
[----:B------:R-:W-:-:S04]  /*1860*/  ISETP.EQ.OR P0, PT, R5, UR9, P0 ;  /* 0x0000000905007c0c */ /* 0x000fc80008702670 */
[----:B------:R-:W-:-:S13]  /*1870*/  ISETP.EQ.OR P0, PT, RZ, UR15, P0 ;  /* 0x0000000fff007c0c */ /* 0x000fda0008702670 */
[----:B------:R-:W-:Y:S05]  /*1880*/  @P0 BRA `(.L_x_27) ;  /* 0x0000000000c40947 */ /* 0x000fea0003800000 */
[----:B------:R-:W0:Y:S01]  /*1890*/  LDC.64 R32, c[0x0][0x380] ;  /* 0x0000e000ff207b82 */ /* 0x000e220000000a00 */
[----:B------:R-:W-:Y:S01]  /*18a0*/  IMAD R35, R23, UR17, RZ ;  /* 0x0000001117237c24 */ /* 0x000fe2000f8e02ff */
[----:B------:R-:W1:Y:S01]  /*18b0*/  LDCU.64 UR6, c[0x0][0x390] ;  /* 0x00007200ff0677ac */ /* 0x000e620008000a00 */
[----:B------:R-:W-:Y:S02]  /*18c0*/  IMAD.U32 R18, RZ, RZ, UR9 ;  /* 0x00000009ff127e24 */ /* 0x000fe4000f8e00ff */
[----:B------:R-:W-:Y:S02]  /*18d0*/  VIADD R35, R35, UR9 ;  /* 0x0000000923237c36 */ /* 0x000fe40008000000 */
[----:B------:R-:W-:Y:S02]  /*18e0*/  IMAD R37, R18, UR17, R23 ;  /* 0x0000001112257c24 */ /* 0x000fe4000f8e0217 */
[----:B0-----:R-:W-:-:S04]  /*18f0*/  IMAD.WIDE R34, R35, 0x2, R32 ;  /* 0x0000000223227825 */ /* 0x001fc800078e0220 */
[----:B------:R-:W-:Y:S01]  /*1900*/  IMAD.WIDE R32, R37, 0x2, R32 ;  /* 0x0000000225207825 */ /* 0x000fe200078e0220 */
[----:B------:R-:W2:Y:S04]  /*1910*/  LDG.E.U16 R18, desc[UR12][R34.64] ;  /* 0x0000000c22127981 */ /* 0x000ea8000c1e1500 */
[----:B------:R-:W3:Y:S01]  /*1920*/  LDG.E.U16 R20, desc[UR12][R32.64] ;  /* 0x0000000c20147981 */ /* 0x000ee2000c1e1500 */
[----:B-1----:R-:W-:-:S06]  /*1930*/  UIMAD.WIDE.U32 UR6, UR9, 0x4, UR6 ;  /* 0x00000004090678a5 */ /* 0x002fcc000f8e0006 */
[----:B------:R-:W-:Y:S02]  /*1940*/  IMAD.U32 R42, RZ, RZ, UR6 ;  /* 0x00000006ff2a7e24 */ /* 0x000fe4000f8e00ff */
[----:B------:R-:W-:Y:S02]  /*1950*/  IMAD.U32 R43, RZ, RZ, UR7 ;  /* 0x00000007ff2b7e24 */ /* 0x000fe4000f8e00ff */
[----:B------:R-:W-:Y:S02]  /*1960*/  IMAD.U32 R40, RZ, RZ, UR6 ;  /* 0x00000006ff287e24 */ /* 0x000fe4000f8e00ff */
[----:B------:R-:W-:Y:S01]  /*1970*/  IMAD.U32 R41, RZ, RZ, UR7 ;  /* 0x00000007ff297e24 */ /* 0x000fe2000f8e00ff */
[----:B--2---:R-:W-:Y:S02]  /*1980*/  PRMT R22, R18, 0x9910, RZ ;  /* 0x0000991012167816 */ /* 0x004fe400000000ff */
[----:B---3--:R-:W-:Y:S02]  /*1990*/  PRMT R24, R20, 0x9910, RZ ;  /* 0x0000991014187816 */ /* 0x008fe400000000ff */
[----:B------:R-:W-:-:S02]  /*19a0*/  ISETP.GE.AND P0, PT, R22, 0x1, PT ;  /* 0x000000011600780c */ /* 0x000fc40003f06270 */
[----:B------:R-:W-:-:S11]  /*19b0*/  ISETP.GE.AND P1, PT, R24, 0x1, PT ;  /* 0x000000011800780c */ /* 0x000fd60003f26270 */
[----:B------:R-:W2:Y:S01]  /*19c0*/  @P0 LDG.E R42, desc[UR12][R42.64] ;  /* 0x0000000c2a2a0981 */ /* 0x000ea2000c1e1900 */
[----:B------:R-:W0:Y:S03]  /*19d0*/  @P0 LDC.64 R36, c[0x0][0x388] ;  /* 0x0000e200ff240b82 */ /* 0x000e260000000a00 */
[----:B------:R-:W3:Y:S05]  /*19e0*/  @P1 LDG.E R40, desc[UR12][R40.64] ;  /* 0x0000000c28281981 */ /* 0x000eea000c1e1900 */
[----:B------:R-:W1:Y:S01]  /*19f0*/  @P1 LDC.64 R32, c[0x0][0x388] ;  /* 0x0000e200ff201b82 */ /* 0x000e620000000a00 */
[----:B--2---:R-:W-:-:S02]  /*1a00*/  @P0 IMAD.IADD R39, R31, 0x1, R42 ;  /* 0x000000011f270824 */ /* 0x004fc400078e022a */
[----:B------:R-:W-:Y:S02]  /*1a10*/  @P0 IMAD.IADD R31, R12, 0x1, R42 ;  /* 0x000000010c1f0824 */ /* 0x000fe400078e022a */
[C---:B---3--:R-:W-:Y:S02]  /*1a20*/  @P1 IMAD R35, R40.reuse, UR17, R15 ;  /* 0x0000001128231c24 */ /* 0x048fe4000f8e020f */
[----:B------:R-:W-:Y:S02]  /*1a30*/  @P1 IMAD R45, R40, UR17, R27 ;  /* 0x00000011282d1c24 */ /* 0x000fe4000f8e021b */
[----:B0-----:R-:W-:-:S04]  /*1a40*/  @P0 IMAD.WIDE R38, R39, 0x2, R36 ;  /* 0x0000000227260825 */ /* 0x001fc800078e0224 */
[----:B------:R-:W-:Y:S01]  /*1a50*/  @P0 IMAD.WIDE R36, R31, 0x2, R36 ;  /* 0x000000021f240825 */ /* 0x000fe200078e0224 */
[----:B------:R-:W2:Y:S03]  /*1a60*/  @P0 LDG.E.U16 R22, desc[UR12][R38.64] ;  /* 0x0000000c26160981 */ /* 0x000ea6000c1e1500 */
        /* <DEDUP_REMOVED lines=8> */
[C---:B----4-:R-:W-:Y:S02]  /*1af0*/  @P1 VIMNMX.S16x2 R26, PT, PT, R20.reuse, R26, PT ;  /* 0x0000001a141a1248 */ /* 0x050fe40003fe0300 */
[----:B-----5:R-:W-:Y:S02]  /*1b00*/  @P1 VIMNMX.S16x2 R28, PT, PT, R20, R28, PT ;  /* 0x0000001c141c1248 */ /* 0x020fe40003fe0300 */
[----:B------:R-:W-:Y:S02]  /*1b10*/  @P0 PRMT R20, R24, 0x7610, R20 ;  /* 0x0000761018140816 */ /* 0x000fe40000000014 */
[----:B------:R-:W-:-:S02]  /*1b20*/  @P1 PRMT R22, R26, 0x7610, R22 ;  /* 0x000076101a161816 */ /* 0x000fc40000000016 */
[----:B------:R-:W-:Y:S02]  /*1b30*/  @P1 PRMT R24, R28, 0x7610, R24 ;  /* 0x000076101c181816 */ /* 0x000fe40000000018 */
[----:B------:R-:W-:Y:S02]  /*1b40*/  @P0 PRMT R18, R18, 0x9910, RZ ;  /* 0x0000991012120816 */ /* 0x000fe400000000ff */
[----:B------:R-:W-:Y:S02]  /*1b50*/  @P0 PRMT R20, R20, 0x9910, RZ ;  /* 0x0000991014140816 */ /* 0x000fe400000000ff */
[----:B------:R-:W-:Y:S02]  /*1b60*/  @P1 PRMT R22, R22, 0x9910, RZ ;  /* 0x0000991016161816 */ /* 0x000fe400000000ff */
[----:B------:R-:W-:Y:S02]  /*1b70*/  @P1 PRMT R24, R24, 0x9910, RZ ;  /* 0x0000991018181816 */ /* 0x000fe400000000ff */
[----:B------:R-:W-:-:S04]  /*1b80*/  @P0 IADD3 R19, PT, PT, -R20, R19, R18 ;  /* 0x0000001314130210 */ /* 0x000fc80007ffe112 */
[----:B------:R-:W-:-:S07]  /*1b90*/  @P1 IADD3 R19, PT, PT, -R24, R19, R22 ;  /* 0x0000001318131210 */ /* 0x000fce0007ffe116 */
.L_x_27:
[----:B------:R-:W-:Y:S05]  /*1ba0*/  BSYNC.RECONVERGENT B0 ;  /* 0x0000000000007941 */ /* 0x000fea0003800200 */
.L_x_26:
[----:B------:R-:W-:Y:S01]  /*1bb0*/  UISETP.NE.AND UP1, UPT, UR11, URZ, UPT ;  /* 0x000000ff0b00728c */ /* 0x000fe2000bf25270 */
[----:B------:R-:W-:Y:S01]  /*1bc0*/  IMAD R31, R16, UR17, RZ ;  /* 0x00000011101f7c24 */ /* 0x000fe2000f8e02ff */
[----:B------:R-:W-:-:S07]  /*1bd0*/  UMOV UR9, 0x1 ;  /* 0x0000000100097882 */ /* 0x000fce0000000000 */
[----:B------:R-:W-:Y:S05]  /*1be0*/  BRA.U !UP1, `(.L_x_28) ;  /* 0x0000000d09507547 */ /* 0x000fea000b800000 */
[----:B------:R-:W0:Y:S01]  /*1bf0*/  LDCU.64 UR6, c[0x0][0x390] ;  /* 0x00007200ff0677ac */ /* 0x000e220008000a00 */
[----:B------:R-:W1:Y:S01]  /*1c00*/  LDC.64 R36, c[0x0][0x380] ;  /* 0x0000e000ff247b82 */ /* 0x000e620000000a00 */
[C---:B------:R-:W-:Y:S01]  /*1c10*/  ISETP.NE.AND P0, PT, R21.reuse, 0x1, PT ;  /* 0x000000011500780c */ /* 0x040fe20003f05270 */
[C---:B------:R-:W-:Y:S01]  /*1c20*/  IMAD R32, R21.reuse, UR17, RZ ;  /* 0x0000001115207c24 */ /* 0x040fe2000f8e02ff */
[----:B------:R-:W-:Y:S01]  /*1c30*/  ISETP.NE.AND P1, PT, R21, 0x2, PT ;  /* 0x000000021500780c */ /* 0x000fe20003f25270 */
[----:B------:R-:W2:Y:S01]  /*1c40*/  LDCU.64 UR20, c[0x0][0x390] ;  /* 0x00007200ff1477ac */ /* 0x000ea20008000a00 */
[C---:B------:R-:W-:Y:S01]  /*1c50*/  ISETP.EQ.OR P0, PT, R23.reuse, 0x1, !P0 ;  /* 0x000000011700780c */ /* 0x040fe20004702670 */
[----:B------:R-:W-:Y:S01]  /*1c60*/  VIADD R39, R32, 0x1 ;  /* 0x0000000120277836 */ /* 0x000fe20000000000 */
[----:B------:R-:W-:Y:S01]  /*1c70*/  ISETP.EQ.OR P1, PT, R23, 0x2, !P1 ;  /* 0x000000021700780c */ /* 0x000fe20004f22670 */
[----:B------:R-:W-:Y:S01]  /*1c80*/  BSSY.RECONVERGENT B0, `(.L_x_29) ;  /* 0x0000030000007945 */ /* 0x000fe20003800200 */
[----:B------:R-:W-:-:S02]  /*1c90*/  ISETP.EQ.OR P0, PT, R5, 0x1, P0 ;  /* 0x000000010500780c */ /* 0x000fc40000702670 */
[----:B------:R-:W-:Y:S01]  /*1ca0*/  ISETP.EQ.OR P1, PT, R5, 0x2, P1 ;  /* 0x000000020500780c */ /* 0x000fe20000f22670 */
[----:B0-----:R-:W-:-:S04]  /*1cb0*/  UIADD3 UR6, UP1, UPT, UR6, 0x4, URZ ;  /* 0x0000000406067890 */ /* 0x001fc8000ff3e0ff */
[----:B------:R-:W-:Y:S02]  /*1cc0*/  UIADD3.X UR7, UPT, UPT, URZ, UR7, URZ, UP1, !UPT ;  /* 0x00000007ff077290 */ /* 0x000fe40008ffe4ff */
[----:B------:R-:W-:Y:S02]  /*1cd0*/  IMAD.U32 R34, RZ, RZ, UR6 ;  /* 0x00000006ff227e24 */ /* 0x000fe4000f8e00ff */
[----:B-1----:R-:W-:-:S04]  /*1ce0*/  IMAD.WIDE R38, R39, 0x2, R36 ;  /* 0x0000000227267825 */ /* 0x002fc800078e0224 */
[----:B------:R-:W-:Y:S01]  /*1cf0*/  IMAD.U32 R35, RZ, RZ, UR7 ;  /* 0x00000007ff237e24 */ /* 0x000fe2000f8e00ff */
[----:B--2---:R-:W-:Y:S06]  /*1d00*/  @P0 BRA `(.L_x_30) ;  /* 0x00000000009c0947 */ /* 0x004fec0003800000 */
[----:B------:R-:W-:Y:S01]  /*1d10*/  VIADD R43, R21, UR17 ;  /* 0x00000011152b7c36 */ /* 0x000fe20008000000 */
[----:B------:R-:W2:Y:S03]  /*1d20*/  LDG.E.U16 R18, desc[UR12][R38.64] ;  /* 0x0000000c26127981 */ /* 0x000ea6000c1e1500 */
[----:B------:R-:W-:-:S05]  /*1d30*/  IMAD.WIDE R42, R43, 0x2, R36 ;  /* 0x000000022b2a7825 */ /* 0x000fca00078e0224 */
[----:B------:R-:W3:Y:S01]  /*1d40*/  LDG.E.U16 R20, desc[UR12][R42.64] ;  /* 0x0000000c2a147981 */ /* 0x000ee2000c1e1500 */
[----:B--2---:R-:W-:-:S04]  /*1d50*/  PRMT R22, R18, 0x9910, RZ ;  /* 0x0000991012167816 */ /* 0x004fc800000000ff */
[----:B------:R-:W-:Y:S02]  /*1d60*/  ISETP.GE.AND P0, PT, R22, 0x1, PT ;  /* 0x000000011600780c */ /* 0x000fe40003f06270 */
[----:B---3--:R-:W-:-:S04]  /*1d70*/  PRMT R22, R20, 0x9910, RZ ;  /* 0x0000991014167816 */ /* 0x008fc800000000ff */
[----:B------:R-:W-:-:S07]  /*1d80*/  ISETP.GE.AND P2, PT, R22, 0x1, PT ;  /* 0x000000011600780c */ /* 0x000fce0003f46270 */
[----:B------:R-:W2:Y:S01]  /*1d90*/  @P0 LDG.E R22, desc[UR12][R34.64] ;  /* 0x0000000c22160981 */ /* 0x000ea2000c1e1900 */
[----:B------:R-:W0:Y:S05]  /*1da0*/  @P0 LDC.64 R44, c[0x0][0x388] ;  /* 0x0000e200ff2c0b82 */ /* 0x000e2a0000000a00 */
[----:B------:R-:W3:Y:S03]  /*1db0*/  @P2 LDG.E R26, desc[UR12][R34.64] ;  /* 0x0000000c221a2981 */ /* 0x000ee6000c1e1900 */
[----:B------:R-:W1:Y:S01]  /*1dc0*/  @P2 LDC.64 R40, c[0x0][0x388] ;  /* 0x0000e200ff282b82 */ /* 0x000e620000000a00 */
[----:B--2---:R-:W-:-:S02]  /*1dd0*/  @P0 IMAD.IADD R43, R31, 0x1, R22 ;  /* 0x000000011f2b0824 */ /* 0x004fc400078e0216 */
[----:B------:R-:W-:Y:S02]  /*1de0*/  @P0 IMAD.IADD R33, R13, 0x1, R22 ;  /* 0x000000010d210824 */ /* 0x000fe400078e0216 */
[----:B0-----:R-:W-:-:S04]  /*1df0*/  @P0 IMAD.WIDE R42, R43, 0x2, R44 ;  /* 0x000000022b2a0825 */ /* 0x001fc800078e022c */
[----:B------:R-:W-:Y:S01]  /*1e00*/  @P0 IMAD.WIDE R44, R33, 0x2, R44 ;  /* 0x00000002212c0825 */ /* 0x000fe200078e022c */
[----:B------:R1:W2:Y:S03]  /*1e10*/  @P0 LDG.E.U16 R22, desc[UR12][R42.64] ;  /* 0x0000000c2a160981 */ /* 0x0002a6000c1e1500 */
[C---:B---3--:R-:W-:Y:S01]  /*1e20*/  @P2 IMAD R33, R26.reuse, UR17, R16 ;  /* 0x000000111a212c24 */ /* 0x048fe2000f8e0210 */
[----:B------:R-:W3:Y:S01]  /*1e30*/  @P0 LDG.E.U16 R24, desc[UR12][R44.64] ;  /* 0x0000000c2c180981 */ /* 0x000ee2000c1e1500 */
[----:B------:R-:W-:Y:S02]  /*1e40*/  @P2 IMAD R26, R26, UR17, R3 ;  /* 0x000000111a1a2c24 */ /* 0x000fe4000f8e0203 */
[----:B-1----:R-:W-:-:S04]  /*1e50*/  @P2 IMAD.WIDE R42, R33, 0x2, R40 ;  /* 0x00000002212a2825 */ /* 0x002fc800078e0228 */
[----:B------:R-:W-:Y:S02]  /*1e60*/  @P2 IMAD.WIDE R40, R26, 0x2, R40 ;  /* 0x000000021a282825 */ /* 0x000fe400078e0228 */
[----:B------:R-:W4:Y:S04]  /*1e70*/  @P2 LDG.E.U16 R26, desc[UR12][R42.64] ;  /* 0x0000000c2a1a2981 */ /* 0x000f28000c1e1500 */
[----:B------:R-:W5:Y:S01]  /*1e80*/  @P2 LDG.E.U16 R28, desc[UR12][R40.64] ;  /* 0x0000000c281c2981 */ /* 0x000f62000c1e1500 */
[C---:B--2---:R-:W-:Y:S02]  /*1e90*/  @P0 VIMNMX.S16x2 R22, PT, PT, R18.reuse, R22, PT ;  /* 0x0000001612160248 */ /* 0x044fe40003fe0300 */
[----:B---3--:R-:W-:Y:S02]  /*1ea0*/  @P0 VIMNMX.S16x2 R24, PT, PT, R18, R24, PT ;  /* 0x0000001812180248 */ /* 0x008fe40003fe0300 */
[----:B------:R-:W-:-:S02]  /*1eb0*/  @P0 PRMT R18, R22, 0x7610, R18 ;  /* 0x0000761016120816 */ /* 0x000fc40000000012 */
[----:B------:R-:W-:Y:S02]  /*1ec0*/  @P0 PRMT R22, R24, 0x7610, R22 ;  /* 0x0000761018160816 */ /* 0x000fe40000000016 */
[----:B------:R-:W-:Y:S02]  /*1ed0*/  @P0 PRMT R18, R18, 0x9910, RZ ;  /* 0x0000991012120816 */ /* 0x000fe400000000ff */
[C---:B----4-:R-:W-:Y:S02]  /*1ee0*/  @P2 VIMNMX.S16x2 R26, PT, PT, R20.reuse, R26, PT ;  /* 0x0000001a141a2248 */ /* 0x050fe40003fe0300 */
[----:B-----5:R-:W-:Y:S02]  /*1ef0*/  @P2 VIMNMX.S16x2 R24, PT, PT, R20, R28, PT ;  /* 0x0000001c14182248 */ /* 0x020fe40003fe0300 */
[----:B------:R-:W-:Y:S02]  /*1f00*/  @P0 PRMT R20, R22, 0x9910, RZ ;  /* 0x0000991016140816 */ /* 0x000fe400000000ff */
[----:B------:R-:W-:-:S02]  /*1f10*/  @P2 PRMT R22, R26, 0x7610, R22 ;  /* 0x000076101a162816 */ /* 0x000fc40000000016 */
[----:B------:R-:W-:Y:S02]  /*1f20*/  @P2 PRMT R24, R24, 0x9910, RZ ;  /* 0x0000991018182816 */ /* 0x000fe400000000ff */
[----:B------:R-:W-:Y:S02]  /*1f30*/  @P2 PRMT R22, R22, 0x9910, RZ ;  /* 0x0000991016162816 */ /* 0x000fe400000000ff */
[----:B------:R-:W-:Y:S01]  /*1f40*/  @P0 IADD3 R19, PT, PT, -R20, R19, R18 ;  /* 0x0000001314130210 */ /* 0x000fe20007ffe112 */
[----:B------:R-:W-:Y:S02]  /*1f50*/  @P2 IMAD.MOV.U32 R20, RZ, RZ, R24 ;  /* 0x000000ffff142224 */ /* 0x000fe400078e0018 */
[----:B------:R-:W-:-:S05]  /*1f60*/  @P2 IMAD.MOV.U32 R18, RZ, RZ, R22 ;  /* 0x000000ffff122224 */ /* 0x000fca00078e0016 */
[----:B------:R-:W-:-:S07]  /*1f70*/  @P2 IADD3 R19, PT, PT, -R20, R19, R18 ;  /* 0x0000001314132210 */ /* 0x000fce0007ffe112 */
.L_x_30:
[----:B------:R-:W-:Y:S05]  /*1f80*/  BSYNC.RECONVERGENT B0 ;  /* 0x0000000000007941 */ /* 0x000fea0003800200 */
.L_x_29:
[----:B------:R-:W-:Y:S04]  /*1f90*/  BSSY.RECONVERGENT B0, `(.L_x_31) ;  /* 0x000002a000007945 */ /* 0x000fe80003800200 */
[----:B------:R-:W-:Y:S05]  /*1fa0*/  @P1 BRA `(.L_x_32) ;  /* 0x0000000000a01947 */ /* 0x000fea0003800000 */
[----:B------:R-:W-:-:S04]  /*1fb0*/  IMAD.U32 R18, RZ, RZ, UR17 ;  /* 0x00000011ff127e24 */ /* 0x000fc8000f8e00ff */
[----:B------:R-:W-:Y:S02]  /*1fc0*/  IMAD R33, R18, 0x2, R21 ;  /* 0x0000000212217824 */ /* 0x000fe400078e0215 */
[----:B------:R-:W2:Y:S02]  /*1fd0*/  LDG.E.U16 R18, desc[UR12][R38.64+0x2] ;  /* 0x0000020c26127981 */ /* 0x000ea4000c1e1500 */
        /* <DEDUP_REMOVED lines=37> */
.L_x_32:
[----:B------:R-:W-:Y:S05]  /*2230*/  BSYNC.RECONVERGENT B0 ;  /* 0x0000000000007941 */ /* 0x000fea0003800200 */
.L_x_31:
[----:B------:R-:W-:Y:S01]  /*2240*/  UISETP.NE.AND UP1, UPT, UR16, 0x2, UPT ;  /* 0x000000021000788c */ /* 0x000fe2000bf25270 */
[----:B------:R-:W-:-:S08]  /*2250*/  UMOV UR9, 0x3 ;  /* 0x0000000300097882 */ /* 0x000fd00000000000 */
[----:B------:R-:W-:Y:S05]  /*2260*/  BRA.U !UP1, `(.L_x_28) ;  /* 0x0000000509b07547 */ /* 0x000fea000b800000 */
.L_x_37:
[----:B------:R-:W0:Y:S01]  /*2270*/  LDC.64 R34, c[0x0][0x380] ;  /* 0x0000e000ff227b82 */ /* 0x000e220000000a00 */
[----:B------:R-:W-:Y:S01]  /*2280*/  ISETP.NE.AND P1, PT, R21, UR9, PT ;  /* 0x0000000915007c0c */ /* 0x000fe2000bf25270 */
[----:B------:R-:W-:Y:S02]  /*2290*/  UIADD3 UR18, UPT, UPT, UR9, 0x1, URZ ;  /* 0x0000000109127890 */ /* 0x000fe4000fffe0ff */
[----:B------:R-:W-:Y:S01]  /*22a0*/  VIADD R37, R32, UR9 ;  /* 0x0000000920257c36 */ /* 0x000fe20008000000 */
[----:B------:R-:W-:Y:S02]  /*22b0*/  UIMAD.WIDE.U32 UR6, UR9, 0x4, UR20 ;  /* 0x00000004090678a5 */ /* 0x000fe4000f8e0014 */
[----:B------:R-:W-:Y:S01]  /*22c0*/  ISETP.EQ.OR P1, PT, R23, UR9, !P1 ;  /* 0x0000000917007c0c */ /* 0x000fe2000cf22670 */
[----:B------:R-:W-:Y:S01]  /*22d0*/  BSSY.RECONVERGENT B0, `(.L_x_33) ;  /* 0x0000033000007945 */ /* 0x000fe20003800200 */
[----:B------:R-:W-:Y:S02]  /*22e0*/  ISETP.NE.AND P0, PT, R21, UR18, PT ;  /* 0x0000001215007c0c */ /* 0x000fe4000bf05270 */
[----:B------:R-:W-:-:S02]  /*22f0*/  ISETP.EQ.OR P1, PT, R5, UR9, P1 ;  /* 0x0000000905007c0c */ /* 0x000fc40008f22670 */
[----:B------:R-:W-:-:S04]  /*2300*/  ISETP.EQ.OR P0, PT, R23, UR18, !P0 ;  /* 0x0000001217007c0c */ /* 0x000fc8000c702670 */
[----:B------:R-:W-:Y:S01]  /*2310*/  ISETP.EQ.OR P0, PT, R5, UR18, P0 ;  /* 0x0000001205007c0c */ /* 0x000fe20008702670 */
[----:B0-----:R-:W-:-:S06]  /*2320*/  IMAD.WIDE R36, R37, 0x2, R34 ;  /* 0x0000000225247825 */ /* 0x001fcc00078e0222 */
[----:B------:R-:W-:Y:S06]  /*2330*/  @P1 BRA `(.L_x_34) ;  /* 0x0000000000b01947 */ /* 0x000fec0003800000 */
[----:B------:R-:W-:Y:S01]  /*2340*/  IMAD.U32 R20, RZ, RZ, UR9 ;  /* 0x00000009ff147e24 */ /* 0x000fe2000f8e00ff */
[----:B------:R-:W2:Y:S03]  /*2350*/  LDG.E.U16 R18, desc[UR12][R36.64] ;  /* 0x0000000c24127981 */ /* 0x000ea6000c1e1500 */
[----:B------:R-:W-:-:S04]  /*2360*/  IMAD R43, R20, UR17, R21 ;  /* 0x00000011142b7c24 */ /* 0x000fc8000f8e0215 */
[----:B------:R-:W-:-:S05]  /*2370*/  IMAD.WIDE R42, R43, 0x2, R34 ;  /* 0x000000022b2a7825 */ /* 0x000fca00078e0222 */
[----:B------:R-:W3:Y:S01]  /*2380*/  LDG.E.U16 R20, desc[UR12][R42.64] ;  /* 0x0000000c2a147981 */ /* 0x000ee2000c1e1500 */
[----:B------:R-:W-:Y:S02]  /*2390*/  IMAD.U32 R38, RZ, RZ, UR6 ;  /* 0x00000006ff267e24 */ /* 0x000fe4000f8e00ff */
[----:B------:R-:W-:Y:S02]  /*23a0*/  IMAD.U32 R39, RZ, RZ, UR7 ;  /* 0x00000007ff277e24 */ /* 0x000fe4000f8e00ff */
[----:B------:R-:W-:Y:S02]  /*23b0*/  IMAD.U32 R40, RZ, RZ, UR6 ;  /* 0x00000006ff287e24 */ /* 0x000fe4000f8e00ff */
[----:B------:R-:W-:Y:S01]  /*23c0*/  IMAD.U32 R41, RZ, RZ, UR7 ;  /* 0x00000007ff297e24 */ /* 0x000fe2000f8e00ff */
[----:B--2---:R-:W-:-:S04]  /*23d0*/  PRMT R22, R18, 0x9910, RZ ;  /* 0x0000991012167816 */ /* 0x004fc800000000ff */
[----:B------:R-:W-:Y:S02]  /*23e0*/  ISETP.GE.AND P1, PT, R22, 0x1, PT ;  /* 0x000000011600780c */ /* 0x000fe40003f26270 */
[----:B---3--:R-:W-:-:S04]  /*23f0*/  PRMT R22, R20, 0x9910, RZ ;  /* 0x0000991014167816 */ /* 0x008fc800000000ff */
[----:B------:R-:W-:-:S07]  /*2400*/  ISETP.GE.AND P2, PT, R22, 0x1, PT ;  /* 0x000000011600780c */ /* 0x000fce0003f46270 */
[----:B------:R-:W0:Y:S01]  /*2410*/  @P1 LDC.64 R42, c[0x0][0x388] ;  /* 0x0000e200ff2a1b82 */ /* 0x000e220000000a00 */
[----:B------:R1:W2:Y:S05]  /*2420*/  @P1 LDG.E R22, desc[UR12][R38.64] ;  /* 0x0000000c26161981 */ /* 0x0002aa000c1e1900 */
[----:B------:R-:W3:Y:S02]  /*2430*/  @P2 LDG.E R40, desc[UR12][R40.64] ;  /* 0x0000000c28282981 */ /* 0x000ee4000c1e1900 */
[----:B-1----:R-:W1:Y:S01]  /*2440*/  @P2 LDC.64 R38, c[0x0][0x388] ;  /* 0x0000e200ff262b82 */ /* 0x002e620000000a00 */
[--C-:B--2---:R-:W-:Y:S02]  /*2450*/  @P1 IMAD.IADD R45, R31, 0x1, R22.reuse ;  /* 0x000000011f2d1824 */ /* 0x104fe400078e0216 */
[----:B------:R-:W-:-:S02]  /*2460*/  @P1 IMAD.IADD R33, R13, 0x1, R22 ;  /* 0x000000010d211824 */ /* 0x000fc400078e0216 */
[----:B0-----:R-:W-:-:S04]  /*2470*/  @P1 IMAD.WIDE R44, R45, 0x2, R42 ;  /* 0x000000022d2c1825 */ /* 0x001fc800078e022a */
[----:B------:R-:W-:Y:S01]  /*2480*/  @P1 IMAD.WIDE R42, R33, 0x2, R42 ;  /* 0x00000002212a1825 */ /* 0x000fe200078e022a */
[----:B------:R-:W2:Y:S03]  /*2490*/  @P1 LDG.E.U16 R22, desc[UR12][R44.64] ;  /* 0x0000000c2c161981 */ /* 0x000ea6000c1e1500 */
        /* <DEDUP_REMOVED lines=22> */
.L_x_34:
[----:B------:R-:W-:Y:S05]  /*2600*/  BSYNC.RECONVERGENT B0 ;  /* 0x0000000000007941 */ /* 0x000fea0003800200 */
.L_x_33:
[----:B------:R-:W-:Y:S04]  /*2610*/  BSSY.RECONVERGENT B0, `(.L_x_35) ;  /* 0x000002e000007945 */ /* 0x000fe80003800200 */
[----:B------:R-:W-:Y:S05]  /*2620*/  @P0 BRA `(.L_x_36) ;  /* 0x0000000000b00947 */ /* 0x000fea0003800000 */
[----:B------:R-:W-:Y:S01]  /*2630*/  IMAD.U32 R20, RZ, RZ, UR18 ;  /* 0x00000012ff147e24 */ /* 0x000fe2000f8e00ff */
[----:B------:R0:W2:Y:S03]  /*2640*/  LDG.E.U16 R18, desc[UR12][R36.64+0x2] ;  /* 0x0000020c24127981 */ /* 0x0000a6000c1e1500 */
[----:B------:R-:W-:-:S04]  /*2650*/  IMAD R33, R20, UR17, R21 ;  /* 0x0000001114217c24 */ /* 0x000fc8000f8e0215 */
[----:B------:R-:W-:-:S05]  /*2660*/  IMAD.WIDE R34, R33, 0x2, R34 ;  /* 0x0000000221227825 */ /* 0x000fca00078e0222 */
[----:B------:R-:W3:Y:S01]  /*2670*/  LDG.E.U16 R20, desc[UR12][R34.64] ;  /* 0x0000000c22147981 */ /* 0x000ee2000c1e1500 */
[----:B------:R-:W-:Y:S02]  /*2680*/  IMAD.U32 R42, RZ, RZ, UR6 ;  /* 0x00000006ff2a7e24 */ /* 0x000fe4000f8e00ff */
[----:B------:R-:W-:Y:S02]  /*2690*/  IMAD.U32 R43, RZ, RZ, UR7 ;  /* 0x00000007ff2b7e24 */ /* 0x000fe4000f8e00ff */
[----:B0-----:R-:W-:Y:S02]  /*26a0*/  IMAD.U32 R36, RZ, RZ, UR6 ;  /* 0x00000006ff247e24 */ /* 0x001fe4000f8e00ff */
[----:B------:R-:W-:Y:S01]  /*26b0*/  IMAD.U32 R37, RZ, RZ, UR7 ;  /* 0x00000007ff257e24 */ /* 0x000fe2000f8e00ff */
        /* <DEDUP_REMOVED lines=13> */
[C---:B---3--:R-:W-:Y:S01]  /*2790*/  @P1 IMAD R33, R36.reuse, UR17, R16 ;  /* 0x0000001124211c24 */ /* 0x048fe2000f8e0210 */
[----:B------:R-:W3:Y:S01]  /*27a0*/  @P0 LDG.E.U16 R24, desc[UR12][R38.64] ;  /* 0x0000000c26180981 */ /* 0x000ee2000c1e1500 */
[----:B------:R-:W-:Y:S02]  /*27b0*/  @P1 IMAD R45, R36, UR17, R3 ;  /* 0x00000011242d1c24 */ /* 0x000fe4000f8e0203 */
[----:B-1----:R-:W-:-:S05]  /*27c0*/  @P1 IMAD.WIDE R36, R33, 0x2, R34 ;  /* 0x0000000221241825 */ /* 0x002fca00078e0222 */
[----:B------:R-:W4:Y:S01]  /*27d0*/  @P1 LDG.E.U16 R26, desc[UR12][R36.64] ;  /* 0x0000000c241a1981 */ /* 0x000f22000c1e1500 */
[----:B------:R-:W-:-:S05]  /*27e0*/  @P1 IMAD.WIDE R34, R45, 0x2, R34 ;  /* 0x000000022d221825 */ /* 0x000fca00078e0222 */
[----:B------:R-:W5:Y:S01]  /*27f0*/  @P1 LDG.E.U16 R28, desc[UR12][R34.64] ;  /* 0x0000000c221c1981 */ /* 0x000f62000c1e1500 */
[C---:B--2---:R-:W-:Y:S02]  /*2800*/  @P0 VIMNMX.S16x2 R22, PT, PT, R18.reuse, R22, PT ;  /* 0x0000001612160248 */ /* 0x044fe40003fe0300 */
[----:B---3--:R-:W-:Y:S02]  /*2810*/  @P0 VIMNMX.S16x2 R24, PT, PT, R18, R24, PT ;  /* 0x0000001812180248 */ /* 0x008fe40003fe0300 */
[----:B------:R-:W-:Y:S02]  /*2820*/  @P0 PRMT R18, R22, 0x7610, R18 ;  /* 0x0000761016120816 */ /* 0x000fe40000000012 */
[----:B------:R-:W-:Y:S02]  /*2830*/  @P0 PRMT R22, R24, 0x7610, R22 ;  /* 0x0000761018160816 */ /* 0x000fe40000000016 */
[----:B------:R-:W-:Y:S02]  /*2840*/  @P0 PRMT R24, R18, 0x9910, RZ ;  /* 0x0000991012180816 */ /* 0x000fe400000000ff */
[----:B----4-:R-:W-:-:S02]  /*2850*/  @P1 VIMNMX.S16x2 R33, PT, PT, R20, R26, PT ;  /* 0x0000001a14211248 */ /* 0x010fc40003fe0300 */
[----:B------:R-:W-:Y:S01]  /*2860*/  @P0 PRMT R26, R22, 0x9910, RZ ;  /* 0x00009910161a0816 */ /* 0x000fe200000000ff */
[----:B------:R-:W-:Y:S01]  /*2870*/  @P0 IMAD.MOV.U32 R22, RZ, RZ, R24 ;  /* 0x000000ffff160224 */ /* 0x000fe200078e0018 */
[----:B------:R-:W-:Y:S02]  /*2880*/  @P1 PRMT R18, R33, 0x7610, R18 ;  /* 0x0000761021121816 */ /* 0x000fe40000000012 */
[----:B-----5:R-:W-:Y:S01]  /*2890*/  @P1 VIMNMX.S16x2 R20, PT, PT, R20, R28, PT ;  /* 0x0000001c14141248 */ /* 0x020fe20003fe0300 */
[----:B------:R-:W-:Y:S01]  /*28a0*/  @P0 IMAD.MOV.U32 R24, RZ, RZ, R26 ;  /* 0x000000ffff180224 */ /* 0x000fe200078e001a */
[----:B------:R-:W-:Y:S02]  /*28b0*/  @P1 PRMT R18, R18, 0x9910, RZ ;  /* 0x0000991012121816 */ /* 0x000fe400000000ff */
[----:B------:R-:W-:Y:S02]  /*28c0*/  @P1 PRMT R20, R20, 0x9910, RZ ;  /* 0x0000991014141816 */ /* 0x000fe400000000ff */
[----:B------:R-:W-:-:S04]  /*28d0*/  @P0 IADD3 R19, PT, PT, -R24, R19, R22 ;  /* 0x0000001318130210 */ /* 0x000fc80007ffe116 */
[----:B------:R-:W-:-:S07]  /*28e0*/  @P1 IADD3 R19, PT, PT, -R20, R19, R18 ;  /* 0x0000001314131210 */ /* 0x000fce0007ffe112 */
.L_x_36:
[----:B------:R-:W-:Y:S05]  /*28f0*/  BSYNC.RECONVERGENT B0 ;  /* 0x0000000000007941 */ /* 0x000fea0003800200 */
.L_x_35:
[----:B------:R-:W-:Y:S02]  /*2900*/  UISETP.NE.AND UP1, UPT, UR18, UR16, UPT ;  /* 0x000000101200728c */ /* 0x000fe4000bf25270 */
[----:B------:R-:W-:-:S07]  /*2910*/  UIADD3 UR9, UPT, UPT, UR9, 0x2, URZ ;  /* 0x0000000209097890 */ /* 0x000fce000fffe0ff */
[----:B------:R-:W-:Y:S05]  /*2920*/  BRA.U UP1, `(.L_x_37) ;  /* 0xfffffff901507547 */ /* 0x000fea000b83ffff */
.L_x_28:
        /* <DEDUP_REMOVED lines=55> */
.L_x_38:
[----:B------:R-:W-:Y:S05]  /*2ca0*/  BSYNC.RECONVERGENT B0 ;  /* 0x0000000000007941 */ /* 0x000fea0003800200 */
.L_x_14:
[----:B------:R-:W-:Y:S05]  /*2cb0*/  BRA.U !UP0, `(.L_x_39) ;  /* 0x0000000908ac7547 */ /* 0x000fea000b800000 */
[----:B------:R-:W-:Y:S01]  /*2cc0*/  UISETP.NE.AND UP0, UPT, UR11, URZ, UPT ;  /* 0x000000ff0b00728c */ /* 0x000fe2000bf05270 */
[----:B-----5:R-:W-:Y:S01]  /*2cd0*/  IMAD R31, R17, UR17, RZ ;  /* 0x00000011111f7c24 */ /* 0x020fe2000f8e02ff */
[----:B------:R-:W-:-:S07]  /*2ce0*/  UMOV UR9, 0x1 ;  /* 0x0000000100097882 */ /* 0x000fce0000000000 */
[----:B------:R-:W-:Y:S05]  /*2cf0*/  BRA.U !UP0, `(.L_x_40) ;  /* 0x0000000508bc7547 */ /* 0x000fea000b800000 */
[----:B------:R-:W0:Y:S01]  /*2d00*/  LDCU.64 UR20, c[0x0][0x390] ;  /* 0x00007200ff1477ac */ /* 0x000e220008000a00 */
[----:B------:R-:W-:-:S05]  /*2d10*/  UMOV UR9, 0x1 ;  /* 0x0000000100097882 */ /* 0x000fca0000000000 */
.L_x_45:
[----:B------:R-:W1:Y:S01]  /*2d20*/  LDC.64 R32, c[0x0][0x380] ;  /* 0x0000e000ff207b82 */ /* 0x000e620000000a00 */
[----:B------:R-:W-:Y:S01]  /*2d30*/  ISETP.NE.AND P0, PT, R21, UR9, PT ;  /* 0x0000000915007c0c */ /* 0x000fe2000bf05270 */
[----:B------:R-:W-:Y:S01]  /*2d40*/  UIADD3 UR18, UPT, UPT, UR9, 0x1, URZ ;  /* 0x0000000109127890 */ /* 0x000fe2000fffe0ff */
[----:B------:R-:W-:Y:S01]  /*2d50*/  IMAD R35, R5, UR17, RZ ;  /* 0x0000001105237c24 */ /* 0x000fe2000f8e02ff */
[----:B0-----:R-:W-:Y:S02]  /*2d60*/  UIMAD.WIDE.U32 UR6, UR9, 0x4, UR20 ;  /* 0x00000004090678a5 */ /* 0x001fe4000f8e0014 */
[----:B------:R-:W-:Y:S01]  /*2d70*/  ISETP.EQ.OR P0, PT, R23, UR9, !P0 ;  /* 0x0000000917007c0c */ /* 0x000fe2000c702670 */
[----:B------:R-:W-:Y:S01]  /*2d80*/  BSSY.RECONVERGENT B0, `(.L_x_41) ;  /* 0x0000034000007945 */ /* 0x000fe20003800200 */
[----:B------:R-:W-:Y:S01]  /*2d90*/  VIADD R35, R35, UR9 ;  /* 0x0000000923237c36 */ /* 0x000fe20008000000 */
[----:B------:R-:W-:Y:S02]  /*2da0*/  ISETP.NE.AND P1, PT, R21, UR18, PT ;  /* 0x0000001215007c0c */ /* 0x000fe4000bf25270 */
[----:B------:R-:W-:-:S02]  /*2db0*/  ISETP.EQ.OR P0, PT, R5, UR9, P0 ;  /* 0x0000000905007c0c */ /* 0x000fc40008702670 */
[----:B------:R-:W-:-:S04]  /*2dc0*/  ISETP.EQ.OR P1, PT, R23, UR18, !P1 ;  /* 0x0000001217007c0c */ /* 0x000fc8000cf22670 */
[----:B------:R-:W-:Y:S01]  /*2dd0*/  ISETP.EQ.OR P1, PT, R5, UR18, P1 ;  /* 0x0000001205007c0c */ /* 0x000fe20008f22670 */
[----:B-1----:R-:W-:-:S06]  /*2de0*/  IMAD.WIDE R34, R35, 0x2, R32 ;  /* 0x0000000223227825 */ /* 0x002fcc00078e0220 */
        /* <DEDUP_REMOVED lines=21> */
[----:B------:R-:W-:Y:S02]  /*2f40*/  @P0 IMAD.WIDE R40, R22, 0x2, R40 ;  /* 0x0000000216280825 */ /* 0x000fe400078e0228 */
[----:B------:R-:W2:Y:S02]  /*2f50*/  @P0 LDG.E.U16 R22, desc[UR12][R42.64] ;  /* 0x0000000c2a160981 */ /* 0x000ea4000c1e1500 */
[C---:B---3--:R-:W-:Y:S02]  /*2f60*/  @P2 IMAD R26, R38.reuse, UR17, R17 ;  /* 0x00000011261a2c24 */ /* 0x048fe4000f8e0211 */
[----:B------:R-:W-:Y:S01]  /*2f70*/  @P2 IMAD R28, R38, UR17, R2 ;  /* 0x00000011261c2c24 */ /* 0x000fe2000f8e0202 */
        /* <DEDUP_REMOVED lines=20> */
.L_x_42:
[----:B------:R-:W-:Y:S05]  /*30c0*/  BSYNC.RECONVERGENT B0 ;  /* 0x0000000000007941 */ /* 0x000fea0003800200 */
.L_x_41:
        /* <DEDUP_REMOVED lines=46> */
.L_x_44:
[----:B------:R-:W-:Y:S05]  /*33b0*/  BSYNC.RECONVERGENT B0 ;  /* 0x0000000000007941 */ /* 0x000fea0003800200 */
.L_x_43:
[----:B------:R-:W-:Y:S02]  /*33c0*/  UISETP.NE.AND UP0, UPT, UR18, UR16, UPT ;  /* 0x000000101200728c */ /* 0x000fe4000bf05270 */
[----:B------:R-:W-:-:S07]  /*33d0*/  UIADD3 UR9, UPT, UPT, UR9, 0x2, URZ ;  /* 0x0000000209097890 */ /* 0x000fce000fffe0ff */
[----:B------:R-:W-:Y:S05]  /*33e0*/  BRA.U UP0, `(.L_x_45) ;  /* 0xfffffff9004c7547 */ /* 0x000fea000b83ffff */
.L_x_40:
        /* <DEDUP_REMOVED lines=55> */
.L_x_46:
[----:B------:R-:W-:Y:S05]  /*3760*/  BSYNC.RECONVERGENT B0 ;  /* 0x0000000000007941 */ /* 0x000fea0003800200 */
.L_x_39:
[----:B------:R-:W-:Y:S01]  /*3770*/  PRMT R18, R6, 0x9910, RZ ;  /* 0x0000991006127816 */ /* 0x000fe200000000ff */
[----:B------:R-:W0:Y:S01]  /*3780*/  LDC.64 R32, c[0x0][0x388] ;  /* 0x0000e200ff207b82 */ /* 0x000e220000000a00 */
[----:B------:R-:W-:Y:S01]  /*3790*/  PRMT R20, R9, 0x9910, RZ ;  /* 0x0000991009147816 */ /* 0x000fe200000000ff */
[----:B------:R-:W-:Y:S01]  /*37a0*/  IMAD.IADD R41, R3, 0x1, R12 ;  /* 0x0000000103297824 */ /* 0x000fe200078e020c */
[----:B------:R-:W-:Y:S02]  /*37b0*/  ISETP.GE.AND P0, PT, R18, 0x1, PT ;  /* 0x000000011200780c */ /* 0x000fe40003f06270 */
[----:B------:R-:W-:Y:S02]  /*37c0*/  PRMT R18, R8, 0x9910, RZ ;  /* 0x0000991008127816 */ /* 0x000fe400000000ff */
[----:B------:R-:W-:Y:S02]  /*37d0*/  PRMT R22, R7, 0x9910, RZ ;  /* 0x0000991007167816 */ /* 0x000fe400000000ff */
[----:B------:R-:W-:Y:S01]  /*37e0*/  ISETP.GE.AND P1, PT, R18, 0x1, PT ;  /* 0x000000011200780c */ /* 0x000fe20003f26270 */
[----:B------:R-:W-:Y:S01]  /*37f0*/  IMAD.MOV.U32 R18, RZ, RZ, R20 ;  /* 0x000000ffff127224 */ /* 0x000fe200078e0014 */
[----:B------:R-:W-:-:S02]  /*3800*/  PRMT R20, R11, 0x9910, RZ ;  /* 0x000099100b147816 */ /* 0x000fc400000000ff */
[----:B------:R-:W-:Y:S02]  /*3810*/  ISETP.GE.AND P5, PT, R22, 0x1, PT ;  /* 0x000000011600780c */ /* 0x000fe40003fa6270 */
[----:B------:R-:W-:Y:S01]  /*3820*/  ISETP.GE.AND P2, PT, R18, 0x1, PT ;  /* 0x000000011200780c */ /* 0x000fe20003f46270 */
[----:B------:R-:W1:Y:S01]  /*3830*/  @P0 LDC.64 R42, c[0x0][0x388] ;  /* 0x0000e200ff2a0b82 */ /* 0x000e620000000a00 */
[----:B------:R-:W-:Y:S01]  /*3840*/  PRMT R18, R10, 0x9910, RZ ;  /* 0x000099100a127816 */ /* 0x000fe200000000ff */
[----:B-----5:R-:W-:Y:S01]  /*3850*/  @P0 IMAD R31, R15, UR17, R16 ;  /* 0x000000110f1f0c24 */ /* 0x020fe2000f8e0210 */
[----:B------:R-:W-:Y:S02]  /*3860*/  ISETP.GE.AND P4, PT, R20, 0x1, PT ;  /* 0x000000011400780c */ /* 0x000fe40003f86270 */
[----:B------:R-:W-:Y:S01]  /*3870*/  ISETP.GE.AND P3, PT, R18, 0x1, PT ;  /* 0x000000011200780c */ /* 0x000fe20003f66270 */
[----:B------:R-:W-:Y:S02]  /*3880*/  @P1 IMAD R20, R16, UR17, R15 ;  /* 0x0000001110141c24 */ /* 0x000fe4000f8e020f */
[----:B------:R-:W2:Y:S01]  /*3890*/  @P1 LDC.64 R38, c[0x0][0x388] ;  /* 0x0000e200ff261b82 */ /* 0x000ea20000000a00 */
[----:B0-----:R-:W-:-:S04]  /*38a0*/  IMAD.WIDE R40, R41, 0x2, R32 ;  /* 0x0000000229287825 */ /* 0x001fc800078e0220 */
[----:B------:R-:W-:-:S03]  /*38b0*/  @P2 IMAD R24, R16, UR17, R17 ;  /* 0x0000001110182c24 */ /* 0x000fc6000f8e0211 */
[----:B------:R-:W0:Y:S02]  /*38c0*/  @P2 LDC.64 R36, c[0x0][0x388] ;  /* 0x0000e200ff242b82 */ /* 0x000e240000000a00 */
[----:B------:R-:W-:Y:S02]  /*38d0*/  @P3 IMAD R45, R17, UR17, R16 ;  /* 0x00000011112d3c24 */ /* 0x000fe4000f8e0210 */
[----:B-1----:R-:W-:-:S04]  /*38e0*/  @P0 IMAD.WIDE R42, R31, 0x2, R42 ;  /* 0x000000021f2a0825 */ /* 0x002fc800078e022a */
[----:B------:R-:W1:Y:S01]  /*38f0*/  @P3 LDC.64 R34, c[0x0][0x388] ;  /* 0x0000e200ff223b82 */ /* 0x000e620000000a00 */
[----:B--2---:R-:W-:Y:S01]  /*3900*/  @P1 IMAD.WIDE R38, R20, 0x2, R38 ;  /* 0x0000000214261825 */ /* 0x004fe200078e0226 */
[----:B------:R2:W3:Y:S03]  /*3910*/  @P0 LDG.E.S16 R18, desc[UR12][R42.64] ;  /* 0x0000000c2a120981 */ /* 0x0004e6000c1e1700 */
[----:B------:R-:W-:Y:S01]  /*3920*/  IMAD.IADD R16, R27, 0x1, R13 ;  /* 0x000000011b107824 */ /* 0x000fe200078e020d */
[----:B------:R4:W3:Y:S01]  /*3930*/  @P0 LDG.E.S16 R20, desc[UR12][R40.64] ;  /* 0x0000000c28140981 */ /* 0x0008e2000c1e1700 */
[----:B------:R-:W-:Y:S02]  /*3940*/  @P4 IMAD R31, R17, UR17, R15 ;  /* 0x00000011111f4c24 */ /* 0x000fe4000f8e020f */
[----:B------:R-:W-:Y:S01]  /*3950*/  @P5 IMAD R15, R15, UR17, R17 ;  /* 0x000000110f0f5c24 */ /* 0x000fe2000f8e0211 */
[----:B------:R4:W3:Y:S01]  /*3960*/  @P1 LDG.E.S16 R22, desc[UR12][R38.64] ;  /* 0x0000000c26161981 */ /* 0x0008e2000c1e1700 */
[----:B--2---:R-:W2:Y:S08]  /*3970*/  @P4 LDC.64 R42, c[0x0][0x388] ;  /* 0x0000e200ff2a4b82 */ /* 0x004eb00000000a00 */
[----:B----4-:R-:W4:Y:S01]  /*3980*/  @P5 LDC.64 R40, c[0x0][0x388] ;  /* 0x0000e200ff285b82 */ /* 0x010f220000000a00 */
[----:B------:R-:W-:-:S02]  /*3990*/  IMAD.IADD R17, R2, 0x1, R13 ;  /* 0x0000000102117824 */ /* 0x000fc400078e020d */
[----:B------:R-:W-:-:S04]  /*39a0*/  IMAD.WIDE R38, R16, 0x2, R32 ;  /* 0x0000000210267825 */ /* 0x000fc800078e0220 */
[----:B------:R-:W-:Y:S02]  /*39b0*/  IMAD.WIDE R16, R17, 0x2, R32 ;  /* 0x0000000211107825 */ /* 0x000fe400078e0220 */
[----:B------:R-:W3:Y:S02]  /*39c0*/  @P1 LDG.E.S16 R39, desc[UR12][R38.64] ;  /* 0x0000000c26271981 */ /* 0x000ee4000c1e1700 */
[----:B0-----:R-:W-:Y:S02]  /*39d0*/  @P2 IMAD.WIDE R36, R24, 0x2, R36 ;  /* 0x0000000218242825 */ /* 0x001fe400078e0224 */
[----:B------:R-:W3:Y:S02]  /*39e0*/  @P2 LDG.E.S16 R16, desc[UR12][R16.64] ;  /* 0x0000000c10102981 */ /* 0x000ee4000c1e1700 */
[----:B------:R-:W-:Y:S02]  /*39f0*/  IMAD.IADD R44, R3, 0x1, R14 ;  /* 0x00000001032c7824 */ /* 0x000fe400078e020e */
[----:B-1----:R-:W-:Y:S01]  /*3a00*/  @P3 IMAD.WIDE R34, R45, 0x2, R34 ;  /* 0x000000022d223825 */ /* 0x002fe200078e0222 */
[----:B------:R-:W3:Y:S03]  /*3a10*/  @P2 LDG.E.S16 R36, desc[UR12][R36.64] ;  /* 0x0000000c24242981 */ /* 0x000ee6000c1e1700 */
[----:B------:R-:W-:Y:S01]  /*3a20*/  IMAD.WIDE R44, R44, 0x2, R32 ;  /* 0x000000022c2c7825 */ /* 0x000fe200078e0220 */
[----:B------:R0:W3:Y:S03]  /*3a30*/  @P3 LDG.E.S16 R24, desc[UR12][R34.64] ;  /* 0x0000000c22183981 */ /* 0x0000e6000c1e1700 */
[----:B------:R-:W-:-:S02]  /*3a40*/  IMAD.IADD R26, R27, 0x1, R14 ;  /* 0x000000011b1a7824 */ /* 0x000fc400078e020e */
[----:B------:R-:W-:Y:S01]  /*3a50*/  IMAD.IADD R28, R2, 0x1, R12 ;  /* 0x00000001021c7824 */ /* 0x000fe200078e020c */
[----:B------:R-:W3:Y:S01]  /*3a60*/  @P3 LDG.E.S16 R45, desc[UR12][R44.64] ;  /* 0x0000000c2c2d3981 */ /* 0x000ee2000c1e1700 */
[----:B--2---:R-:W-:-:S04]  /*3a70*/  @P4 IMAD.WIDE R42, R31, 0x2, R42 ;  /* 0x000000021f2a4825 */ /* 0x004fc800078e022a */
[--C-:B0-----:R-:W-:Y:S02]  /*3a80*/  IMAD.WIDE R34, R26, 0x2, R32.reuse ;  /* 0x000000021a227825 */ /* 0x101fe400078e0220 */
[----:B------:R-:W2:Y:S02]  /*3a90*/  @P4 LDG.E.S16 R42, desc[UR12][R42.64] ;  /* 0x0000000c2a2a4981 */ /* 0x000ea4000c1e1700 */
[----:B------:R-:W-:Y:S02]  /*3aa0*/  IMAD.WIDE R32, R28, 0x2, R32 ;  /* 0x000000021c207825 */ /* 0x000fe400078e0220 */
[----:B------:R-:W2:Y:S02]  /*3ab0*/  @P4 LDG.E.S16 R26, desc[UR12][R34.64] ;  /* 0x0000000c221a4981 */ /* 0x000ea4000c1e1700 */
[----:B----4-:R-:W-:Y:S02]  /*3ac0*/  @P5 IMAD.WIDE R40, R15, 0x2, R40 ;  /* 0x000000020f285825 */ /* 0x010fe400078e0228 */
[----:B------:R-:W4:Y:S04]  /*3ad0*/  @P5 LDG.E.S16 R32, desc[UR12][R32.64] ;  /* 0x0000000c20205981 */ /* 0x000f28000c1e1700 */
[----:B------:R-:W4:Y:S01]  /*3ae0*/  @P5 LDG.E.S16 R40, desc[UR12][R40.64] ;  /* 0x0000000c28285981 */ /* 0x000f22000c1e1700 */
[----:B---3--:R-:W-:-:S02]  /*3af0*/  @P0 VIMNMX R18, PT, PT, R6, R18, PT ;  /* 0x0000001206120248 */ /* 0x008fc40003fe0100 */
[----:B------:R-:W-:-:S04]  /*3b00*/  @P0 VIMNMX R20, PT, PT, R6, R20, PT ;  /* 0x0000001406140248 */ /* 0x000fc80003fe0100 */
[----:B------:R-:W-:Y:S02]  /*3b10*/  @P0 IADD3 R19, PT, PT, -R20, R18, R19 ;  /* 0x0000001214130210 */ /* 0x000fe40007ffe113 */
[C---:B------:R-:W-:Y:S02]  /*3b20*/  @P1 VIMNMX R22, PT, PT, R8.reuse, R22, PT ;  /* 0x0000001608161248 */ /* 0x040fe40003fe0100 */
        /* <DEDUP_REMOVED lines=8> */
[C---:B--2---:R-:W-:Y:S02]  /*3bb0*/  @P4 VIMNMX R42, PT, PT, R11.reuse, R42, PT ;  /* 0x0000002a0b2a4248 */ /* 0x044fe40003fe0100 */
[----:B------:R-:W-:Y:S02]  /*3bc0*/  @P4 VIMNMX R26, PT, PT, R11, R26, PT ;  /* 0x0000001a0b1a4248 */ /* 0x000fe40003fe0100 */
[C---:B----4-:R-:W-:Y:S02]  /*3bd0*/  @P5 VIMNMX R32, PT, PT, R7.reuse, R32, PT ;  /* 0x0000002007205248 */ /* 0x050fe40003fe0100 */
[----:B------:R-:W-:Y:S02]  /*3be0*/  @P4 IADD3 R19, PT, PT, -R26, R42, R19 ;  /* 0x0000002a1a134210 */ /* 0x000fe40007ffe113 */
[----:B------:R-:W-:-:S04]  /*3bf0*/  @P5 VIMNMX R40, PT, PT, R7, R40, PT ;  /* 0x0000002807285248 */ /* 0x000fc80003fe0100 */
[----:B------:R-:W-:-:S04]  /*3c00*/  @P5 IADD3 R19, PT, PT, -R32, R40, R19 ;  /* 0x0000002820135210 */ /* 0x000fc80007ffe113 */
[----:B------:R-:W-:-:S04]  /*3c10*/  ISETP.GT.AND P0, PT, R19, R30, PT ;  /* 0x0000001e1300720c */ /* 0x000fc80003f04270 */
[----:B------:R-:W-:Y:S01]  /*3c20*/  SEL R29, R29, UR10, !P0 ;  /* 0x0000000a1d1d7c07 */ /* 0x000fe2000c000000 */
[----:B------:R-:W-:-:S04]  /*3c30*/  UIADD3 UR10, UPT, UPT, UR10, 0x1, URZ ;  /* 0x000000010a0a7890 */ /* 0x000fc8000fffe0ff */
[----:B------:R-:W-:Y:S01]  /*3c40*/  UISETP.NE.AND UP0, UPT, UR10, 0x6, UPT ;  /* 0x000000060a00788c */ /* 0x000fe2000bf05270 */
[----:B------:R-:W-:-:S08]  /*3c50*/  VIMNMX R30, PT, PT, R19, R30, !PT ;  /* 0x0000001e131e7248 */ /* 0x000fd00007fe0100 */
[----:B------:R-:W-:Y:S05]  /*3c60*/  BRA.U UP0, `(.L_x_47) ;  /* 0xffffffcd003c7547 */ /* 0x000fea000b83ffff */
[----:B------:R-:W0:Y:S01]  /*3c70*/  LDC.64 R2, c[0x0][0x3b8] ;  /* 0x0000ee00ff027b82 */ /* 0x000e220000000a00 */
[----:B------:R-:W1:Y:S01]  /*3c80*/  LDCU.64 UR6, c[0x0][0x3b0] ;  /* 0x00007600ff0677ac */ /* 0x000e620008000a00 */
[----:B------:R-:W-:Y:S01]  /*3c90*/  SHF.R.S32.HI R0, RZ, 0x1f, R25 ;  /* 0x0000001fff007819 */ /* 0x000fe20000011419 */
[C---:B------:R-:W-:Y:S01]  /*3ca0*/  IMAD.SHL.U32 R9, R25.reuse, 0x4, RZ ;  /* 0x0000000419097824 */ /* 0x040fe200078e00ff */
[----:B-1----:R-:W-:-:S04]  /*3cb0*/  LEA R6, P0, R25, UR6, 0x2 ;  /* 0x0000000619067c11 */ /* 0x002fc8000f8010ff */
[----:B------:R-:W-:Y:S01]  /*3cc0*/  LEA.HI.X R7, R25, UR7, R0, 0x2, P0 ;  /* 0x0000000719077c11 */ /* 0x000fe200080f1400 */
[----:B0-----:R-:W-:-:S04]  /*3cd0*/  IMAD.WIDE R2, R9, 0x4, R2 ;  /* 0x0000000409027825 */ /* 0x001fc800078e0202 */
[----:B------:R-:W-:Y:S04]  /*3ce0*/  STG.E desc[UR12][R6.64], R30 ;  /* 0x0000001e06007986 */ /* 0x000fe8000c10190c */
[----:B------:R-:W-:Y:S04]  /*3cf0*/  STG.E desc[UR12][R2.64], R23 ;  /* 0x0000001702007986 */ /* 0x000fe8000c10190c */
[----:B------:R-:W-:Y:S04]  /*3d00*/  STG.E desc[UR12][R2.64+0x4], R21 ;  /* 0x0000041502007986 */ /* 0x000fe8000c10190c */
[----:B------:R-:W-:Y:S04]  /*3d10*/  STG.E desc[UR12][R2.64+0x8], R5 ;  /* 0x0000080502007986 */ /* 0x000fe8000c10190c */
[----:B------:R-:W-:Y:S01]  /*3d20*/  STG.E desc[UR12][R2.64+0xc], R29 ;  /* 0x00000c1d02007986 */ /* 0x000fe2000c10190c */
[----:B------:R-:W-:Y:S05]  /*3d30*/  EXIT ;  /* 0x000000000000794d */ /* 0x000fea0003800000 */
.L_x_48:
        /* <DEDUP_REMOVED lines=12> */
.L_x_50:


//--------------------- .nv.shared.reserved.0     --------------------------
	.section	.nv.shared.reserved.0,"aw",@nobits
	.weak		__nv_reservedSMEM_offset_0_alias
	.size		__nv_reservedSMEM_offset_0_alias, 0, 64
	.other		__nv_reservedSMEM_offset_0_alias,@"STO_CUDA_RESERVED_SHARED STV_DEFAULT"
__nv_reservedSMEM_offset_0_alias:
	.zero		0
	.zero		64


//--------------------- .nv.constant0._Z25calculateSwapDeltasKernelPKsS0_PKiiPiS3_ --------------------------
	.section	.nv.constant0._Z25calculateSwapDeltasKernelPKsS0_PKiiPiS3_,"a",@progbits
	.sectionflags	@""
	.align	4
.nv.constant0._Z25calculateSwapDeltasKernelPKsS0_PKiiPiS3_:
	.zero		944


//--------------------- .nv.constant0._Z28calculateThreeNodeSwapKernelPKsS0_PKiiliPiS3_ --------------------------
	.section	.nv.constant0._Z28calculateThreeNodeSwapKernelPKsS0_PKiiliPiS3_,"a",@progbits
	.sectionflags	@""
	.align	4
.nv.constant0._Z28calculateThreeNodeSwapKernelPKsS0_PKiiliPiS3_:
	.zero		960


//--------------------- SYMBOLS --------------------------

	.type		.nv.reservedSmem.offset0,@object
	.size		.nv.reservedSmem.offset0,0x4
